// auto-generated by cutlass_sweep.gemm — config: {"arch": "sm_100", "cluster_m": 2, "cluster_n": 1, "dtype": "e5m2", "dtype_b": "e5m2", "layout": "nt", "stages": 0, "tile_k": 64, "tile_m": 256, "tile_n": 256}
#include "cutlass/cutlass.h"
#include "cutlass/gemm/collective/collective_builder.hpp"
#include "cutlass/gemm/device/gemm_universal_adapter.h"
#include "cutlass/gemm/kernel/gemm_universal.hpp"
#include "cutlass/epilogue/collective/collective_builder.hpp"

using ElemA = cutlass::float_e5m2_t;
using ElemB = cutlass::float_e5m2_t;
using ElemCD = cutlass::float_e5m2_t;
using Acc  = float;
using TileShape    = cute::Shape<cute::_256, cute::_256, cute::_64>;
using ClusterShape = cute::Shape<cute::_2, cute::_1, cute::_1>;

using CollectiveEpilogue = typename cutlass::epilogue::collective::CollectiveBuilder<
    cutlass::arch::Sm100, cutlass::arch::OpClassTensorOp,
    TileShape, ClusterShape,
    cutlass::epilogue::collective::EpilogueTileAuto,
    Acc, Acc,
    ElemCD, cutlass::layout::RowMajor, 128 / cutlass::sizeof_bits<ElemCD>::value,
    ElemCD, cutlass::layout::RowMajor, 128 / cutlass::sizeof_bits<ElemCD>::value,
    cutlass::epilogue::collective::EpilogueScheduleAuto
  >::CollectiveOp;

using CollectiveMainloop = typename cutlass::gemm::collective::CollectiveBuilder<
    cutlass::arch::Sm100, cutlass::arch::OpClassTensorOp,
    ElemA, cutlass::layout::RowMajor, 128 / cutlass::sizeof_bits<ElemA>::value,
    ElemB, cutlass::layout::ColumnMajor, 128 / cutlass::sizeof_bits<ElemB>::value,
    Acc,
    TileShape, ClusterShape,
    cutlass::gemm::collective::StageCountAutoCarveout<static_cast<int>(sizeof(typename CollectiveEpilogue::SharedStorage))>,
    cutlass::gemm::collective::KernelScheduleAuto
  >::CollectiveOp;

using GemmKernel = cutlass::gemm::kernel::GemmUniversal<
    cute::Shape<int,int,int,int>,
    CollectiveMainloop,
    CollectiveEpilogue
>;
using Gemm = cutlass::gemm::device::GemmUniversalAdapter<GemmKernel>;

// Force the device kernel symbol into the cubin without needing a host main.
auto* _anchor = &cutlass::device_kernel<GemmKernel>;


// ===== COMPILED SASS (sm_100a) =====

	.target	sm_100a

	.elftype	@"ET_EXEC"


//--------------------- .note.nv.tkinfo           --------------------------
	.section	.note.nv.tkinfo,"",@"SHT_NOTE"
	.sectionflags	@"SHF_NOTE_NV_TKINFO"
	.tkinfo
        /*0018*/ 	.word	0x00000002
        /*0030*/ 	.string	""
        /*0030*/ 	.string	"ptxas"
        /*0030*/ 	.string	"Cuda compilation tools, release 13.0, V13.0.88"
        /*0030*/ 	.string	"Build cuda_13.0.r13.0/compiler.36424714_0"
        /*0030*/ 	.string	"-arch sm_100a -m 64 "



//--------------------- .note.nv.cuinfo           --------------------------
	.section	.note.nv.cuinfo,"",@"SHT_NOTE"
	.sectionflags	@"SHF_NOTE_NV_CUINFO"
        /*0018*/ 	.short	0x0002
        /*001a*/ 	.short	0x0064
        /*001c*/ 	.short	0x0082
	.zero		2


//--------------------- .nv.info                  --------------------------
	.section	.nv.info,"",@"SHT_CUDA_INFO"
	.align	4


	//----- nvinfo : EIATTR_REGCOUNT
	.align		4
        /*0000*/ 	.byte	0x04, 0x2f
        /*0002*/ 	.short	(.L_20 - .L_19)
	.align		4
.L_19:
        /*0004*/ 	.word	index@(_ZN7cutlass13device_kernelINS_4gemm6kernel13GemmUniversalIN4cute5tupleIJiiiiEEENS1_10collective13CollectiveMmaINS1_35MainloopSm100TmaUmmaWarpSpecializedILi11ELi2ELi2ENS5_IJNS4_1CILi2EEENSA_ILi1EEESC_EEEEENS5_IJNSA_ILi256EEESF_NSA_ILi64EEEEEENS_12float_e5m2_tENS5_IJlSC_lEEESI_SJ_NS4_8TiledMMAINS4_8MMA_AtomIJNS4_10MMA_TraitsINS4_25SM100_MMA_F8F6F4_2x1SM_SSEJSI_SI_fSF_SF_NS4_17integral_constantINS4_4UMMA5MajorELSQ_0EEESR_NSO_INSP_7ScaleInELSS_0EEEST_EEEEEENS4_6LayoutINS5_IJSC_SC_SC_EEENS5_IJNSA_ILi0EEESY_SY_EEEEENS5_IJNS4_10UnderscoreES11_S11_EEEEENS4_18SM100_TMA_2SM_LOADENS4_14ComposedLayoutINS4_7SwizzleILi2ELi4ELi3EEENS4_18smem_ptr_flag_bitsILi8EEENSW_INS5_IJNSA_ILi8EEESG_EEENS5_IJSG_SC_EEEEEEEvNS4_8identityES14_S1E_vS1F_EENS_8epilogue10collective18CollectiveEpilogueINS1H_23Sm100TmaWarpSpecializedILi4ELi2ELi64ELb0ELb0EEEJNS5_IJNSA_ILi128EEESF_SG_EEENS5_IJNSW_IS1M_SC_EENSW_ISG_SC_EEEEESI_SJ_SI_SJ_NS1H_6fusion15FusionCallbacksIS1L_NS1R_17LinearCombinationISI_fSI_fLNS_15FloatRoundStyleE2EEES1N_S1Q_JEEENS4_5SM1004TMEM4LOAD26SM100_TMEM_LOAD_32dp32b64xENS4_13SM90_TMA_LOADES1E_NS4_39AutoVectorizingCopyWithAssumedAlignmentILi128EEENS4_14SM90_TMA_STOREES1E_S23_S23_EEEvvEEEEvNT_6ParamsE)
        /*0008*/ 	.word	0x000000de


	//----- nvinfo : EIATTR_FRAME_SIZE
	.align		4
.L_20:
        /*000c*/ 	.byte	0x04, 0x11
        /*000e*/ 	.short	(.L_22 - .L_21)
	.align		4
.L_21:
        /*0010*/ 	.word	index@($__internal_2_$__cuda_sm10x_tcgen05_guardrail_trap_unallocated_columns_being_dealloced)
        /*0014*/ 	.word	0x00000000


	//----- nvinfo : EIATTR_FRAME_SIZE
	.align		4
.L_22:
        /*0018*/ 	.byte	0x04, 0x11
        /*001a*/ 	.short	(.L_24 - .L_23)
	.align		4
.L_23:
        /*001c*/ 	.word	index@($__internal_1_$__cuda_sm10x_tcgen05_guardrail_trap_phase_invalid_during_alloc)
        /*0020*/ 	.word	0x00000000


	//----- nvinfo : EIATTR_FRAME_SIZE
	.align		4
.L_24:
        /*0024*/ 	.byte	0x04, 0x11
        /*0026*/ 	.short	(.L_26 - .L_25)
	.align		4
.L_25:
        /*0028*/ 	.word	index@($__internal_0_$__cuda_sm10x_tcgen05_guardrail_trap_col_being_dealloced_not_returned_by_alloc)
        /*002c*/ 	.word	0x00000000


	//----- nvinfo : EIATTR_FRAME_SIZE
	.align		4
.L_26:
        /*0030*/ 	.byte	0x04, 0x11
        /*0032*/ 	.short	(.L_28 - .L_27)
	.align		4
.L_27:
        /*0034*/ 	.word	index@(_ZN7cutlass13device_kernelINS_4gemm6kernel13GemmUniversalIN4cute5tupleIJiiiiEEENS1_10collective13CollectiveMmaINS1_35MainloopSm100TmaUmmaWarpSpecializedILi11ELi2ELi2ENS5_IJNS4_1CILi2EEENSA_ILi1EEESC_EEEEENS5_IJNSA_ILi256EEESF_NSA_ILi64EEEEEENS_12float_e5m2_tENS5_IJlSC_lEEESI_SJ_NS4_8TiledMMAINS4_8MMA_AtomIJNS4_10MMA_TraitsINS4_25SM100_MMA_F8F6F4_2x1SM_SSEJSI_SI_fSF_SF_NS4_17integral_constantINS4_4UMMA5MajorELSQ_0EEESR_NSO_INSP_7ScaleInELSS_0EEEST_EEEEEENS4_6LayoutINS5_IJSC_SC_SC_EEENS5_IJNSA_ILi0EEESY_SY_EEEEENS5_IJNS4_10UnderscoreES11_S11_EEEEENS4_18SM100_TMA_2SM_LOADENS4_14ComposedLayoutINS4_7SwizzleILi2ELi4ELi3EEENS4_18smem_ptr_flag_bitsILi8EEENSW_INS5_IJNSA_ILi8EEESG_EEENS5_IJSG_SC_EEEEEEEvNS4_8identityES14_S1E_vS1F_EENS_8epilogue10collective18CollectiveEpilogueINS1H_23Sm100TmaWarpSpecializedILi4ELi2ELi64ELb0ELb0EEEJNS5_IJNSA_ILi128EEESF_SG_EEENS5_IJNSW_IS1M_SC_EENSW_ISG_SC_EEEEESI_SJ_SI_SJ_NS1H_6fusion15FusionCallbacksIS1L_NS1R_17LinearCombinationISI_fSI_fLNS_15FloatRoundStyleE2EEES1N_S1Q_JEEENS4_5SM1004TMEM4LOAD26SM100_TMEM_LOAD_32dp32b64xENS4_13SM90_TMA_LOADES1E_NS4_39AutoVectorizingCopyWithAssumedAlignmentILi128EEENS4_14SM90_TMA_STOREES1E_S23_S23_EEEvvEEEEvNT_6ParamsE)
        /*0038*/ 	.word	0x00000000


	//----- nvinfo : EIATTR_MIN_STACK_SIZE
	.align		4
.L_28:
        /*003c*/ 	.byte	0x04, 0x12
        /*003e*/ 	.short	(.L_30 - .L_29)
	.align		4
.L_29:
        /*0040*/ 	.word	index@(_ZN7cutlass13device_kernelINS_4gemm6kernel13GemmUniversalIN4cute5tupleIJiiiiEEENS1_10collective13CollectiveMmaINS1_35MainloopSm100TmaUmmaWarpSpecializedILi11ELi2ELi2ENS5_IJNS4_1CILi2EEENSA_ILi1EEESC_EEEEENS5_IJNSA_ILi256EEESF_NSA_ILi64EEEEEENS_12float_e5m2_tENS5_IJlSC_lEEESI_SJ_NS4_8TiledMMAINS4_8MMA_AtomIJNS4_10MMA_TraitsINS4_25SM100_MMA_F8F6F4_2x1SM_SSEJSI_SI_fSF_SF_NS4_17integral_constantINS4_4UMMA5MajorELSQ_0EEESR_NSO_INSP_7ScaleInELSS_0EEEST_EEEEEENS4_6LayoutINS5_IJSC_SC_SC_EEENS5_IJNSA_ILi0EEESY_SY_EEEEENS5_IJNS4_10UnderscoreES11_S11_EEEEENS4_18SM100_TMA_2SM_LOADENS4_14ComposedLayoutINS4_7SwizzleILi2ELi4ELi3EEENS4_18smem_ptr_flag_bitsILi8EEENSW_INS5_IJNSA_ILi8EEESG_EEENS5_IJSG_SC_EEEEEEEvNS4_8identityES14_S1E_vS1F_EENS_8epilogue10collective18CollectiveEpilogueINS1H_23Sm100TmaWarpSpecializedILi4ELi2ELi64ELb0ELb0EEEJNS5_IJNSA_ILi128EEESF_SG_EEENS5_IJNSW_IS1M_SC_EENSW_ISG_SC_EEEEESI_SJ_SI_SJ_NS1H_6fusion15FusionCallbacksIS1L_NS1R_17LinearCombinationISI_fSI_fLNS_15FloatRoundStyleE2EEES1N_S1Q_JEEENS4_5SM1004TMEM4LOAD26SM100_TMEM_LOAD_32dp32b64xENS4_13SM90_TMA_LOADES1E_NS4_39AutoVectorizingCopyWithAssumedAlignmentILi128EEENS4_14SM90_TMA_STOREES1E_S23_S23_EEEvvEEEEvNT_6ParamsE)
        /*0044*/ 	.word	0x00000000
.L_30:


//--------------------- .nv.compat                --------------------------
	.section	.nv.compat,"",@"SHT_CUDA_COMPAT_INFO"
	.align	4
        /*0000*/ 	.byte	0x02, 0x09, 0x01, 0x00, 0x02, 0x02, 0x02, 0x00, 0x02, 0x05, 0x05, 0x00, 0x03, 0x07, 0x01, 0x01
        /*0010*/ 	.byte	0x02, 0x03, 0x01, 0x00, 0x02, 0x06, 0x01, 0x00, 0x04, 0x0b, 0x08, 0x00, 0x09, 0x00, 0x00, 0x00
        /*0020*/ 	.byte	0x00, 0x00, 0x00, 0x00


//--------------------- .nv.info._ZN7cutlass13device_kernelINS_4gemm6kernel13GemmUniversalIN4cute5tupleIJiiiiEEENS1_10collective13CollectiveMmaINS1_35MainloopSm100TmaUmmaWarpSpecializedILi11ELi2ELi2ENS5_IJNS4_1CILi2EEENSA_ILi1EEESC_EEEEENS5_IJNSA_ILi256EEESF_NSA_ILi64EEEEEENS_12float_e5m2_tENS5_IJlSC_lEEESI_SJ_NS4_8TiledMMAINS4_8MMA_AtomIJNS4_10MMA_TraitsINS4_25SM100_MMA_F8F6F4_2x1SM_SSEJSI_SI_fSF_SF_NS4_17integral_constantINS4_4UMMA5MajorELSQ_0EEESR_NSO_INSP_7ScaleInELSS_0EEEST_EEEEEENS4_6LayoutINS5_IJSC_SC_SC_EEENS5_IJNSA_ILi0EEESY_SY_EEEEENS5_IJNS4_10UnderscoreES11_S11_EEEEENS4_18SM100_TMA_2SM_LOADENS4_14ComposedLayoutINS4_7SwizzleILi2ELi4ELi3EEENS4_18smem_ptr_flag_bitsILi8EEENSW_INS5_IJNSA_ILi8EEESG_EEENS5_IJSG_SC_EEEEEEEvNS4_8identityES14_S1E_vS1F_EENS_8epilogue10collective18CollectiveEpilogueINS1H_23Sm100TmaWarpSpecializedILi4ELi2ELi64ELb0ELb0EEEJNS5_IJNSA_ILi128EEESF_SG_EEENS5_IJNSW_IS1M_SC_EENSW_ISG_SC_EEEEESI_SJ_SI_SJ_NS1H_6fusion15FusionCallbacksIS1L_NS1R_17LinearCombinationISI_fSI_fLNS_15FloatRoundStyleE2EEES1N_S1Q_JEEENS4_5SM1004TMEM4LOAD26SM100_TMEM_LOAD_32dp32b64xENS4_13SM90_TMA_LOADES1E_NS4_39AutoVectorizingCopyWithAssumedAlignmentILi128EEENS4_14SM90_TMA_STOREES1E_S23_S23_EEEvvEEEEvNT_6ParamsE --------------------------
	.section	.nv.info._ZN7cutlass13device_kernelINS_4gemm6kernel13GemmUniversalIN4cute5tupleIJiiiiEEENS1_10collective13CollectiveMmaINS1_35MainloopSm100TmaUmmaWarpSpecializedILi11ELi2ELi2ENS5_IJNS4_1CILi2EEENSA_ILi1EEESC_EEEEENS5_IJNSA_ILi256EEESF_NSA_ILi64EEEEEENS_12float_e5m2_tENS5_IJlSC_lEEESI_SJ_NS4_8TiledMMAINS4_8MMA_AtomIJNS4_10MMA_TraitsINS4_25SM100_MMA_F8F6F4_2x1SM_SSEJSI_SI_fSF_SF_NS4_17integral_constantINS4_4UMMA5MajorELSQ_0EEESR_NSO_INSP_7ScaleInELSS_0EEEST_EEEEEENS4_6LayoutINS5_IJSC_SC_SC_EEENS5_IJNSA_ILi0EEESY_SY_EEEEENS5_IJNS4_10UnderscoreES11_S11_EEEEENS4_18SM100_TMA_2SM_LOADENS4_14ComposedLayoutINS4_7SwizzleILi2ELi4ELi3EEENS4_18smem_ptr_flag_bitsILi8EEENSW_INS5_IJNSA_ILi8EEESG_EEENS5_IJSG_SC_EEEEEEEvNS4_8identityES14_S1E_vS1F_EENS_8epilogue10collective18CollectiveEpilogueINS1H_23Sm100TmaWarpSpecializedILi4ELi2ELi64ELb0ELb0EEEJNS5_IJNSA_ILi128EEESF_SG_EEENS5_IJNSW_IS1M_SC_EENSW_ISG_SC_EEEEESI_SJ_SI_SJ_NS1H_6fusion15FusionCallbacksIS1L_NS1R_17LinearCombinationISI_fSI_fLNS_15FloatRoundStyleE2EEES1N_S1Q_JEEENS4_5SM1004TMEM4LOAD26SM100_TMEM_LOAD_32dp32b64xENS4_13SM90_TMA_LOADES1E_NS4_39AutoVectorizingCopyWithAssumedAlignmentILi128EEENS4_14SM90_TMA_STOREES1E_S23_S23_EEEvvEEEEvNT_6ParamsE,"",@"SHT_CUDA_INFO"
	.sectionflags	@""
	.align	4


	//----- nvinfo : EIATTR_CUDA_API_VERSION
	.align		4
        /*0000*/ 	.byte	0x04, 0x37
        /*0002*/ 	.short	(.L_32 - .L_31)
.L_31:
        /*0004*/ 	.word	0x00000082


	//----- nvinfo : EIATTR_KPARAM_INFO
	.align		4
.L_32:
        /*0008*/ 	.byte	0x04, 0x17
        /*000a*/ 	.short	(.L_34 - .L_33)
.L_33:
        /*000c*/ 	.word	0x00000000
        /*0010*/ 	.short	0x0000
        /*0012*/ 	.short	0x0000
        /*0014*/ 	.byte	0x00, 0xf0, 0x01, 0x20


	//----- nvinfo : EIATTR_AT_ENTRY_FRAGMENTS
	.align		4
.L_34:
        /*0018*/ 	.byte	0x04, 0x4f
        /*001a*/ 	.short	(.L_36 - .L_35)


	//   ....[0]....
.L_35:
        /*001c*/ 	.word	0x00000007


	//----- nvinfo : EIATTR_RESERVED_SMEM_USED
	.align		4
.L_36:
        /*0020*/ 	.byte	0x01, 0x41
	.zero		2


	//----- nvinfo : EIATTR_SPARSE_MMA_MASK
	.align		4
        /*0024*/ 	.byte	0x03, 0x50
        /*0026*/ 	.short	0x0000


	//----- nvinfo : EIATTR_TCGEN05_2CTA_USED
	.align		4
        /*0028*/ 	.byte	0x01, 0x52
	.zero		2


	//----- nvinfo : EIATTR_MAXREG_COUNT
	.align		4
        /*002c*/ 	.byte	0x03, 0x1b
        /*002e*/ 	.short	0x00ff


	//----- nvinfo : EIATTR_NUM_BARRIERS
	.align		4
        /*0030*/ 	.byte	0x02, 0x4c
        /*0032*/ 	.byte	0x07
	.zero		1


	//----- nvinfo : EIATTR_EXTERNS
	.align		4
        /*0034*/ 	.byte	0x04, 0x0f
        /*0036*/ 	.short	(.L_38 - .L_37)


	//   ....[0]....
	.align		4
.L_37:
        /*0038*/ 	.word	index@(__assertfail)


	//----- nvinfo : EIATTR_MERCURY_ISA_VERSION
	.align		4
.L_38:
        /*003c*/ 	.byte	0x03, 0x5f
        /*003e*/ 	.short	0x0101


	//----- nvinfo : EIATTR_INT_WARP_WIDE_INSTR_OFFSETS
	.align		4
        /*0040*/ 	.byte	0x04, 0x31
        /*0042*/ 	.short	(.L_40 - .L_39)


	//   ....[0]....
.L_39:
        /*0044*/ 	.word	0x00000de0


	//   ....[1]....
        /*0048*/ 	.word	0x00000e80


	//   ....[2]....
        /*004c*/ 	.word	0x000021a0


	//   ....[3]....
        /*0050*/ 	.word	0x00004270


	//   ....[4]....
        /*0054*/ 	.word	0x00004290


	//   ....[5]....
        /*0058*/ 	.word	0x000042c0


	//   ....[6]....
        /*005c*/ 	.word	0x00004c00


	//   ....[7]....
        /*0060*/ 	.word	0x00004c70


	//   ....[8]....
        /*0064*/ 	.word	0x00004d50


	//   ....[9]....
        /*0068*/ 	.word	0x00004dd0


	//   ....[10]....
        /*006c*/ 	.word	0x00004ee0


	//   ....[11]....
        /*0070*/ 	.word	0x00004f70


	//   ....[12]....
        /*0074*/ 	.word	0x00005150


	//   ....[13]....
        /*0078*/ 	.word	0x000052b0


	//----- nvinfo : EIATTR_COOP_GROUP_MASK_REGIDS
	.align		4
.L_40:
        /*007c*/ 	.byte	0x04, 0x29
        /*007e*/ 	.short	(.L_42 - .L_41)


	//   ....[0]....
.L_41:
        /*0080*/ 	.word	0xffffffff


	//   ....[1]....
        /*0084*/ 	.word	0xffffffff


	//   ....[2]....
        /*0088*/ 	.word	0xffffffff


	//   ....[3]....
        /*008c*/ 	.word	0xffffffff


	//   ....[4]....
        /*0090*/ 	.word	0xffffffff


	//   ....[5]....
        /*0094*/ 	.word	0xffffffff


	//   ....[6]....
        /*0098*/ 	.word	0xffffffff


	//   ....[7]....
        /*009c*/ 	.word	0xffffffff


	//   ....[8]....
        /*00a0*/ 	.word	0xffffffff


	//   ....[9]....
        /*00a4*/ 	.word	0xffffffff


	//   ....[10]....
        /*00a8*/ 	.word	0xffffffff


	//   ....[11]....
        /*00ac*/ 	.word	0xffffffff


	//   ....[12]....
        /*00b0*/ 	.word	0xffffffff


	//   ....[13]....
        /*00b4*/ 	.word	0xffffffff


	//----- nvinfo : EIATTR_COOP_GROUP_INSTR_OFFSETS
	.align		4
.L_42:
        /*00b8*/ 	.byte	0x04, 0x28
        /*00ba*/ 	.short	(.L_44 - .L_43)


	//   ....[0]....
.L_43:
        /*00bc*/ 	.word	0x000000c0


	//   ....[1]....
        /*00c0*/ 	.word	0x00000500


	//   ....[2]....
        /*00c4*/ 	.word	0x00000790


	//   ....[3]....
        /*00c8*/ 	.word	0x00000920


	//   ....[4]....
        /*00cc*/ 	.word	0x00000a10


	//   ....[5]....
        /*00d0*/ 	.word	0x00000b70


	//   ....[6]....
        /*00d4*/ 	.word	0x00000cc0


	//   ....[7]....
        /*00d8*/ 	.word	0x00000f00


	//   ....[8]....
        /*00dc*/ 	.word	0x00002080


	//   ....[9]....
        /*00e0*/ 	.word	0x00003250


	//   ....[10]....
        /*00e4*/ 	.word	0x00003720


	//   ....[11]....
        /*00e8*/ 	.word	0x00003750


	//   ....[12]....
        /*00ec*/ 	.word	0x00004170


	//   ....[13]....
        /*00f0*/ 	.word	0x00004380


	//----- nvinfo : EIATTR_VRC_CTA_INIT_COUNT
	.align		4
.L_44:
        /*00f4*/ 	.byte	0x02, 0x4a
        /*00f6*/ 	.byte	0x80
	.zero		1


	//----- nvinfo : EIATTR_SYSCALL_OFFSETS
	.align		4
        /*00f8*/ 	.byte	0x04, 0x46
        /*00fa*/ 	.short	(.L_46 - .L_45)


	//   ....[0]....
.L_45:
        /*00fc*/ 	.word	0x00005d20


	//   ....[1]....
        /*0100*/ 	.word	0x00005e60


	//   ....[2]....
        /*0104*/ 	.word	0x000066c0


	//   ....[3]....
        /*0108*/ 	.word	0x00007ce0


	//   ....[4]....
        /*010c*/ 	.word	0x00009290


	//   ....[5]....
        /*0110*/ 	.word	0x0000a860


	//----- nvinfo : EIATTR_MBARRIER_INSTR_OFFSETS
	.align		4
.L_46:
        /*0114*/ 	.byte	0x04, 0x39
        /*0116*/ 	.short	(.L_48 - .L_47)


	//   ....[0]....
.L_47:
        /*0118*/ 	.word	0x00000610
        /*011c*/ 	.word	0x000000ff
        /*0120*/ 	.word	0x00000000
        /*0124*/ 	.short	0x0100
        /*0126*/ 	.byte	0x08
	.zero		1


	//   ....[1]....
        /*0128*/ 	.word	0x00000620
        /*012c*/ 	.word	0x000000ff
        /*0130*/ 	.word	0x00000058
        /*0134*/ 	.short	0x0100
        /*0136*/ 	.byte	0x08
	.zero		1


	//   ....[2]....
        /*0138*/ 	.word	0x00000630
        /*013c*/ 	.word	0x000000ff
        /*0140*/ 	.word	0x00000008
        /*0144*/ 	.short	0x0100
        /*0146*/ 	.byte	0x08
	.zero		1


	//   ....[3]....
        /*0148*/ 	.word	0x00000640
        /*014c*/ 	.word	0x000000ff
        /*0150*/ 	.word	0x00000060
        /*0154*/ 	.short	0x0100
        /*0156*/ 	.byte	0x08
	.zero		1


	//   ....[4]....
        /*0158*/ 	.word	0x00000650
        /*015c*/ 	.word	0x000000ff
        /*0160*/ 	.word	0x00000010
        /*0164*/ 	.short	0x0100
        /*0166*/ 	.byte	0x08
	.zero		1


	//   ....[5]....
        /*0168*/ 	.word	0x00000660
        /*016c*/ 	.word	0x000000ff
        /*0170*/ 	.word	0x00000068
        /*0174*/ 	.short	0x0100
        /*0176*/ 	.byte	0x08
	.zero		1


	//   ....[6]....
        /*0178*/ 	.word	0x00000670
        /*017c*/ 	.word	0x000000ff
        /*0180*/ 	.word	0x00000018
        /*0184*/ 	.short	0x0100
        /*0186*/ 	.byte	0x08
	.zero		1


	//   ....[7]....
        /*0188*/ 	.word	0x00000680
        /*018c*/ 	.word	0x000000ff
        /*0190*/ 	.word	0x00000070
        /*0194*/ 	.short	0x0100
        /*0196*/ 	.byte	0x08
	.zero		1


	//   ....[8]....
        /*0198*/ 	.word	0x00000690
        /*019c*/ 	.word	0x000000ff
        /*01a0*/ 	.word	0x00000020
        /*01a4*/ 	.short	0x0100
        /*01a6*/ 	.byte	0x08
	.zero		1


	//   ....[9]....
        /*01a8*/ 	.word	0x000006a0
        /*01ac*/ 	.word	0x000000ff
        /*01b0*/ 	.word	0x00000078
        /*01b4*/ 	.short	0x0100
        /*01b6*/ 	.byte	0x08
	.zero		1


	//   ....[10]....
        /*01b8*/ 	.word	0x000006b0
        /*01bc*/ 	.word	0x000000ff
        /*01c0*/ 	.word	0x00000028
        /*01c4*/ 	.short	0x0100
        /*01c6*/ 	.byte	0x08
	.zero		1


	//   ....[11]....
        /*01c8*/ 	.word	0x000006c0
        /*01cc*/ 	.word	0x000000ff
        /*01d0*/ 	.word	0x00000080
        /*01d4*/ 	.short	0x0100
        /*01d6*/ 	.byte	0x08
	.zero		1


	//   ....[12]....
        /*01d8*/ 	.word	0x000006d0
        /*01dc*/ 	.word	0x000000ff
        /*01e0*/ 	.word	0x00000030
        /*01e4*/ 	.short	0x0100
        /*01e6*/ 	.byte	0x08
	.zero		1


	//   ....[13]....
        /*01e8*/ 	.word	0x000006e0
        /*01ec*/ 	.word	0x000000ff
        /*01f0*/ 	.word	0x00000088
        /*01f4*/ 	.short	0x0100
        /*01f6*/ 	.byte	0x08
	.zero		1


	//   ....[14]....
        /*01f8*/ 	.word	0x000006f0
        /*01fc*/ 	.word	0x000000ff
        /*0200*/ 	.word	0x00000038
        /*0204*/ 	.short	0x0100
        /*0206*/ 	.byte	0x08
	.zero		1


	//   ....[15]....
        /*0208*/ 	.word	0x00000700
        /*020c*/ 	.word	0x000000ff
        /*0210*/ 	.word	0x00000090
        /*0214*/ 	.short	0x0100
        /*0216*/ 	.byte	0x08
	.zero		1


	//   ....[16]....
        /*0218*/ 	.word	0x00000710
        /*021c*/ 	.word	0x000000ff
        /*0220*/ 	.word	0x00000040
        /*0224*/ 	.short	0x0100
        /*0226*/ 	.byte	0x08
	.zero		1


	//   ....[17]....
        /*0228*/ 	.word	0x00000720
        /*022c*/ 	.word	0x000000ff
        /*0230*/ 	.word	0x00000098
        /*0234*/ 	.short	0x0100
        /*0236*/ 	.byte	0x08
	.zero		1


	//   ....[18]....
        /*0238*/ 	.word	0x00000730
        /*023c*/ 	.word	0x000000ff
        /*0240*/ 	.word	0x00000048
        /*0244*/ 	.short	0x0100
        /*0246*/ 	.byte	0x08
	.zero		1


	//   ....[19]....
        /*0248*/ 	.word	0x00000740
        /*024c*/ 	.word	0x000000ff
        /*0250*/ 	.word	0x000000a0
        /*0254*/ 	.short	0x0100
        /*0256*/ 	.byte	0x08
	.zero		1


	//   ....[20]....
        /*0258*/ 	.word	0x00000750
        /*025c*/ 	.word	0x000000ff
        /*0260*/ 	.word	0x00000050
        /*0264*/ 	.short	0x0100
        /*0266*/ 	.byte	0x08
	.zero		1


	//   ....[21]....
        /*0268*/ 	.word	0x00000760
        /*026c*/ 	.word	0x000000ff
        /*0270*/ 	.word	0x000000a8
        /*0274*/ 	.short	0x0100
        /*0276*/ 	.byte	0x08
	.zero		1


	//   ....[22]....
        /*0278*/ 	.word	0x00000890
        /*027c*/ 	.word	0x000000ff
        /*0280*/ 	.word	0x000000b0
        /*0284*/ 	.short	0x0100
        /*0286*/ 	.byte	0x09
	.zero		1


	//   ....[23]....
        /*0288*/ 	.word	0x000008a0
        /*028c*/ 	.word	0x000000ff
        /*0290*/ 	.word	0x000000d0
        /*0294*/ 	.short	0x0100
        /*0296*/ 	.byte	0x09
	.zero		1


	//   ....[24]....
        /*0298*/ 	.word	0x000008b0
        /*029c*/ 	.word	0x000000ff
        /*02a0*/ 	.word	0x000000b8
        /*02a4*/ 	.short	0x0100
        /*02a6*/ 	.byte	0x09
	.zero		1


	//   ....[25]....
        /*02a8*/ 	.word	0x000008c0
        /*02ac*/ 	.word	0x000000ff
        /*02b0*/ 	.word	0x000000d8
        /*02b4*/ 	.short	0x0100
        /*02b6*/ 	.byte	0x09
	.zero		1


	//   ....[26]....
        /*02b8*/ 	.word	0x000008d0
        /*02bc*/ 	.word	0x000000ff
        /*02c0*/ 	.word	0x000000c0
        /*02c4*/ 	.short	0x0100
        /*02c6*/ 	.byte	0x09
	.zero		1


	//   ....[27]....
        /*02c8*/ 	.word	0x000008e0
        /*02cc*/ 	.word	0x000000ff
        /*02d0*/ 	.word	0x000000e0
        /*02d4*/ 	.short	0x0100
        /*02d6*/ 	.byte	0x09
	.zero		1


	//   ....[28]....
        /*02d8*/ 	.word	0x000008f0
        /*02dc*/ 	.word	0x000000ff
        /*02e0*/ 	.word	0x000000c8
        /*02e4*/ 	.short	0x0100
        /*02e6*/ 	.byte	0x09
	.zero		1


	//   ....[29]....
        /*02e8*/ 	.word	0x00000900
        /*02ec*/ 	.word	0x000000ff
        /*02f0*/ 	.word	0x000000e8
        /*02f4*/ 	.short	0x0100
        /*02f6*/ 	.byte	0x09
	.zero		1


	//   ....[30]....
        /*02f8*/ 	.word	0x000009e0
        /*02fc*/ 	.word	0x000000ff
        /*0300*/ 	.word	0x000000f0
        /*0304*/ 	.short	0x0100
        /*0306*/ 	.byte	0x08
	.zero		1


	//   ....[31]....
        /*0308*/ 	.word	0x000009f0
        /*030c*/ 	.word	0x000000ff
        /*0310*/ 	.word	0x000000f8
        /*0314*/ 	.short	0x0100
        /*0316*/ 	.byte	0x08
	.zero		1


	//   ....[32]....
        /*0318*/ 	.word	0x00000b20
        /*031c*/ 	.word	0x000000ff
        /*0320*/ 	.word	0x00000100
        /*0324*/ 	.short	0x0100
        /*0326*/ 	.byte	0x08
	.zero		1


	//   ....[33]....
        /*0328*/ 	.word	0x00000b30
        /*032c*/ 	.word	0x000000ff
        /*0330*/ 	.word	0x00000110
        /*0334*/ 	.short	0x0100
        /*0336*/ 	.byte	0x08
	.zero		1


	//   ....[34]....
        /*0338*/ 	.word	0x00000b40
        /*033c*/ 	.word	0x000000ff
        /*0340*/ 	.word	0x00000108
        /*0344*/ 	.short	0x0100
        /*0346*/ 	.byte	0x08
	.zero		1


	//   ....[35]....
        /*0348*/ 	.word	0x00000b50
        /*034c*/ 	.word	0x000000ff
        /*0350*/ 	.word	0x00000118
        /*0354*/ 	.short	0x0100
        /*0356*/ 	.byte	0x08
	.zero		1


	//   ....[36]....
        /*0358*/ 	.word	0x00000c70
        /*035c*/ 	.word	0x000000ff
        /*0360*/ 	.word	0x00000120
        /*0364*/ 	.short	0x0100
        /*0366*/ 	.byte	0x09
	.zero		1


	//   ....[37]....
        /*0368*/ 	.word	0x00000c80
        /*036c*/ 	.word	0x000000ff
        /*0370*/ 	.word	0x00000130
        /*0374*/ 	.short	0x0100
        /*0376*/ 	.byte	0x09
	.zero		1


	//   ....[38]....
        /*0378*/ 	.word	0x00000c90
        /*037c*/ 	.word	0x000000ff
        /*0380*/ 	.word	0x00000128
        /*0384*/ 	.short	0x0100
        /*0386*/ 	.byte	0x09
	.zero		1


	//   ....[39]....
        /*0388*/ 	.word	0x00000ca0
        /*038c*/ 	.word	0x000000ff
        /*0390*/ 	.word	0x00000138
        /*0394*/ 	.short	0x0100
        /*0396*/ 	.byte	0x09
	.zero		1


	//   ....[40]....
        /*0398*/ 	.word	0x00000d90
        /*039c*/ 	.word	0x000000ff
        /*03a0*/ 	.word	0x00000140
        /*03a4*/ 	.short	0x0100
        /*03a6*/ 	.byte	0x08
	.zero		1


	//   ....[41]....
        /*03a8*/ 	.word	0x00000da0
        /*03ac*/ 	.word	0x000000ff
        /*03b0*/ 	.word	0x00000150
        /*03b4*/ 	.short	0x0100
        /*03b6*/ 	.byte	0x08
	.zero		1


	//   ....[42]....
        /*03b8*/ 	.word	0x00000db0
        /*03bc*/ 	.word	0x000000ff
        /*03c0*/ 	.word	0x00000148
        /*03c4*/ 	.short	0x0100
        /*03c6*/ 	.byte	0x08
	.zero		1


	//   ....[43]....
        /*03c8*/ 	.word	0x00000dc0
        /*03cc*/ 	.word	0x000000ff
        /*03d0*/ 	.word	0x00000158
        /*03d4*/ 	.short	0x0100
        /*03d6*/ 	.byte	0x08
	.zero		1


	//   ....[44]....
        /*03d8*/ 	.word	0x00000eb0
        /*03dc*/ 	.word	0x000000ff
        /*03e0*/ 	.word	0x00000160
        /*03e4*/ 	.short	0x0100
        /*03e6*/ 	.byte	0x07
	.zero		1


	//   ....[45]....
        /*03e8*/ 	.word	0x000018b0
        /*03ec*/ 	.word	0x00000003
        /*03f0*/ 	.word	0x00000150
        /*03f4*/ 	.short	0x010a
        /*03f6*/ 	.byte	0xff
	.zero		1


	//   ....[46]....
        /*03f8*/ 	.word	0x000018e0
        /*03fc*/ 	.word	0x00000003
        /*0400*/ 	.word	0x00000140
        /*0404*/ 	.short	0x0101
        /*0406*/ 	.byte	0xff
	.zero		1


	//   ....[47]....
        /*0408*/ 	.word	0x000019e0
        /*040c*/ 	.word	0x000000ff
        /*0410*/ 	.word	0x00000058
        /*0414*/ 	.short	0x010a
        /*0416*/ 	.byte	0x08
	.zero		1


	//   ....[48]....
        /*0418*/ 	.word	0x00001aa0
        /*041c*/ 	.word	0x000000ff
        /*0420*/ 	.word	0x00000058
        /*0424*/ 	.short	0x010a
        /*0426*/ 	.byte	0x21
	.zero		1


	//   ....[49]....
        /*0428*/ 	.word	0x00001c60
        /*042c*/ 	.word	0x000000ff
        /*0430*/ 	.word	0x00000058
        /*0434*/ 	.short	0x010a
        /*0436*/ 	.byte	0x08
	.zero		1


	//   ....[50]....
        /*0438*/ 	.word	0x00001d40
        /*043c*/ 	.word	0x000000ff
        /*0440*/ 	.word	0x000000f8
        /*0444*/ 	.short	0x0101
        /*0446*/ 	.byte	0x06
	.zero		1


	//   ....[51]....
        /*0448*/ 	.word	0x00001d60
        /*044c*/ 	.word	0x000000ff
        /*0450*/ 	.word	0x00000058
        /*0454*/ 	.short	0x010a
        /*0456*/ 	.byte	0x08
	.zero		1


	//   ....[52]....
        /*0458*/ 	.word	0x00001de0
        /*045c*/ 	.word	0x000000ff
        /*0460*/ 	.word	0x00000058
        /*0464*/ 	.short	0x010a
        /*0466*/ 	.byte	0x11
	.zero		1


	//   ....[53]....
        /*0468*/ 	.word	0x00001f70
        /*046c*/ 	.word	0x000000ff
        /*0470*/ 	.word	0x00000058
        /*0474*/ 	.short	0x010a
        /*0476*/ 	.byte	0x08
	.zero		1


	//   ....[54]....
        /*0478*/ 	.word	0x000020b0
        /*047c*/ 	.word	0x00000002
        /*0480*/ 	.word	0x00000100
        /*0484*/ 	.short	0x010a
        /*0486*/ 	.byte	0xff
	.zero		1


	//   ....[55]....
        /*0488*/ 	.word	0x00002170
        /*048c*/ 	.word	0x00000002
        /*0490*/ 	.word	0x00000000
        /*0494*/ 	.short	0x0101
        /*0496*/ 	.byte	0xff
	.zero		1


	//   ....[56]....
        /*0498*/ 	.word	0x000026d0
        /*049c*/ 	.word	0x000000ff
        /*04a0*/ 	.word	0x00000000
        /*04a4*/ 	.short	0x010a
        /*04a6*/ 	.byte	0x04
	.zero		1


	//   ....[57]....
        /*04a8*/ 	.word	0x00002760
        /*04ac*/ 	.word	0x000000ff
        /*04b0*/ 	.word	0x00000000
        /*04b4*/ 	.short	0x010a
        /*04b6*/ 	.byte	0x04
	.zero		1


	//   ....[58]....
        /*04b8*/ 	.word	0x000027f0
        /*04bc*/ 	.word	0x000000ff
        /*04c0*/ 	.word	0x00000000
        /*04c4*/ 	.short	0x010a
        /*04c6*/ 	.byte	0x04
	.zero		1


	//   ....[59]....
        /*04c8*/ 	.word	0x00002880
        /*04cc*/ 	.word	0x000000ff
        /*04d0*/ 	.word	0x00000000
        /*04d4*/ 	.short	0x010a
        /*04d6*/ 	.byte	0x04
	.zero		1


	//   ....[60]....
        /*04d8*/ 	.word	0x00002910
        /*04dc*/ 	.word	0x000000ff
        /*04e0*/ 	.word	0x00000000
        /*04e4*/ 	.short	0x010a
        /*04e6*/ 	.byte	0x04
	.zero		1


	//   ....[61]....
        /*04e8*/ 	.word	0x000029a0
        /*04ec*/ 	.word	0x000000ff
        /*04f0*/ 	.word	0x00000000
        /*04f4*/ 	.short	0x010a
        /*04f6*/ 	.byte	0x04
	.zero		1


	//   ....[62]....
        /*04f8*/ 	.word	0x00002a30
        /*04fc*/ 	.word	0x000000ff
        /*0500*/ 	.word	0x00000000
        /*0504*/ 	.short	0x010a
        /*0506*/ 	.byte	0x04
	.zero		1


	//   ....[63]....
        /*0508*/ 	.word	0x00002ac0
        /*050c*/ 	.word	0x000000ff
        /*0510*/ 	.word	0x00000000
        /*0514*/ 	.short	0x010a
        /*0516*/ 	.byte	0x04
	.zero		1


	//   ....[64]....
        /*0518*/ 	.word	0x00002b50
        /*051c*/ 	.word	0x000000ff
        /*0520*/ 	.word	0x00000000
        /*0524*/ 	.short	0x010a
        /*0526*/ 	.byte	0x04
	.zero		1


	//   ....[65]....
        /*0528*/ 	.word	0x00002be0
        /*052c*/ 	.word	0x000000ff
        /*0530*/ 	.word	0x00000000
        /*0534*/ 	.short	0x010a
        /*0536*/ 	.byte	0x04
	.zero		1


	//   ....[66]....
        /*0538*/ 	.word	0x00002c80
        /*053c*/ 	.word	0x00000000
        /*0540*/ 	.word	0x00000000
        /*0544*/ 	.short	0x010a
        /*0546*/ 	.byte	0xff
	.zero		1


	//   ....[67]....
        /*0548*/ 	.word	0x00002db0
        /*054c*/ 	.word	0x00000000
        /*0550*/ 	.word	0x00000140
        /*0554*/ 	.short	0x010a
        /*0556*/ 	.byte	0xff
	.zero		1


	//   ....[68]....
        /*0558*/ 	.word	0x00002e20
        /*055c*/ 	.word	0x00000004
        /*0560*/ 	.word	0x00000000
        /*0564*/ 	.short	0x0101
        /*0566*/ 	.byte	0xff
	.zero		1


	//   ....[69]....
        /*0568*/ 	.word	0x00002e40
        /*056c*/ 	.word	0x000000ff
        /*0570*/ 	.word	0x00000110
        /*0574*/ 	.short	0x010a
        /*0576*/ 	.byte	0x05
	.zero		1


	//   ....[70]....
        /*0578*/ 	.word	0x00002f60
        /*057c*/ 	.word	0x00000000
        /*0580*/ 	.word	0x00000100
        /*0584*/ 	.short	0x010a
        /*0586*/ 	.byte	0xff
	.zero		1


	//   ....[71]....
        /*0588*/ 	.word	0x00003060
        /*058c*/ 	.word	0x00000000
        /*0590*/ 	.word	0x00000000
        /*0594*/ 	.short	0x0101
        /*0596*/ 	.byte	0xff
	.zero		1


	//   ....[72]....
        /*0598*/ 	.word	0x000030f0
        /*059c*/ 	.word	0x000000ff
        /*05a0*/ 	.word	0x00000110
        /*05a4*/ 	.short	0x0106
        /*05a6*/ 	.byte	0x05
	.zero		1


	//   ....[73]....
        /*05a8*/ 	.word	0x00003110
        /*05ac*/ 	.word	0x000000ff
        /*05b0*/ 	.word	0x00000110
        /*05b4*/ 	.short	0x010a
        /*05b6*/ 	.byte	0x05
	.zero		1


	//   ....[74]....
        /*05b8*/ 	.word	0x000031a0
        /*05bc*/ 	.word	0x000000ff
        /*05c0*/ 	.word	0x00000110
        /*05c4*/ 	.short	0x0106
        /*05c6*/ 	.byte	0x04
	.zero		1


	//   ....[75]....
        /*05c8*/ 	.word	0x000031e0
        /*05cc*/ 	.word	0x00000000
        /*05d0*/ 	.word	0x00000110
        /*05d4*/ 	.short	0x010a
        /*05d6*/ 	.byte	0xff
	.zero		1


	//   ....[76]....
        /*05d8*/ 	.word	0x00003420
        /*05dc*/ 	.word	0x000000ff
        /*05e0*/ 	.word	0x00000008
        /*05e4*/ 	.short	0x010a
        /*05e6*/ 	.byte	0x06
	.zero		1


	//   ....[77]....
        /*05e8*/ 	.word	0x00003440
        /*05ec*/ 	.word	0x000000ff
        /*05f0*/ 	.word	0x00000008
        /*05f4*/ 	.short	0x010a
        /*05f6*/ 	.byte	0x06
	.zero		1


	//   ....[78]....
        /*05f8*/ 	.word	0x000035d0
        /*05fc*/ 	.word	0x000000ff
        /*0600*/ 	.word	0x00000008
        /*0604*/ 	.short	0x010a
        /*0606*/ 	.byte	0x06
	.zero		1


	//   ....[79]....
        /*0608*/ 	.word	0x000035f0
        /*060c*/ 	.word	0x000000ff
        /*0610*/ 	.word	0x00000008
        /*0614*/ 	.short	0x010a
        /*0616*/ 	.byte	0x06
	.zero		1


	//   ....[80]....
        /*0618*/ 	.word	0x000036b0
        /*061c*/ 	.word	0x000000ff
        /*0620*/ 	.word	0x00000000
        /*0624*/ 	.short	0x0101
        /*0626*/ 	.byte	0x07
	.zero		1


	//   ....[81]....
        /*0628*/ 	.word	0x000039b0
        /*062c*/ 	.word	0x00000000
        /*0630*/ 	.word	0x00000100
        /*0634*/ 	.short	0x010a
        /*0636*/ 	.byte	0xff
	.zero		1


	//   ....[82]....
        /*0638*/ 	.word	0x00003a70
        /*063c*/ 	.word	0x00000000
        /*0640*/ 	.word	0x00000000
        /*0644*/ 	.short	0x0101
        /*0646*/ 	.byte	0xff
	.zero		1


	//   ....[83]....
        /*0648*/ 	.word	0x00003b30
        /*064c*/ 	.word	0x000000ff
        /*0650*/ 	.word	0x00000000
        /*0654*/ 	.short	0x010a
        /*0656*/ 	.byte	0x06
	.zero		1


	//   ....[84]....
        /*0658*/ 	.word	0x00003b40
        /*065c*/ 	.word	0x000000ff
        /*0660*/ 	.word	0x00000130
        /*0664*/ 	.short	0x010a
        /*0666*/ 	.byte	0x0a
	.zero		1


	//   ....[85]....
        /*0668*/ 	.word	0x00003bf0
        /*066c*/ 	.word	0x000000ff
        /*0670*/ 	.word	0x00000000
        /*0674*/ 	.short	0x010a
        /*0676*/ 	.byte	0x09
	.zero		1


	//   ....[86]....
        /*0678*/ 	.word	0x00003d30
        /*067c*/ 	.word	0x000000ff
        /*0680*/ 	.word	0x00000000
        /*0684*/ 	.short	0x010a
        /*0686*/ 	.byte	0x06
	.zero		1


	//   ....[87]....
        /*0688*/ 	.word	0x00003f80
        /*068c*/ 	.word	0x000000ff
        /*0690*/ 	.word	0x00000000
        /*0694*/ 	.short	0x010a
        /*0696*/ 	.byte	0x05
	.zero		1


	//   ....[88]....
        /*0698*/ 	.word	0x00004020
        /*069c*/ 	.word	0x00000000
        /*06a0*/ 	.word	0x00000000
        /*06a4*/ 	.short	0x010a
        /*06a6*/ 	.byte	0xff
	.zero		1


	//   ....[89]....
        /*06a8*/ 	.word	0x00004060
        /*06ac*/ 	.word	0x00000000
        /*06b0*/ 	.word	0x00000000
        /*06b4*/ 	.short	0x010a
        /*06b6*/ 	.byte	0xff
	.zero		1


	//   ....[90]....
        /*06b8*/ 	.word	0x000040d0
        /*06bc*/ 	.word	0x000000ff
        /*06c0*/ 	.word	0x00000000
        /*06c4*/ 	.short	0x0101
        /*06c6*/ 	.byte	0x05
	.zero		1


	//   ....[91]....
        /*06c8*/ 	.word	0x00004110
        /*06cc*/ 	.word	0x000000ff
        /*06d0*/ 	.word	0x00000160
        /*06d4*/ 	.short	0x010a
        /*06d6*/ 	.byte	0x08
	.zero		1


	//   ....[92]....
        /*06d8*/ 	.word	0x00004160
        /*06dc*/ 	.word	0x000000ff
        /*06e0*/ 	.word	0x00000000
        /*06e4*/ 	.short	0x0101
        /*06e6*/ 	.byte	0x05
	.zero		1


	//   ....[93]....
        /*06e8*/ 	.word	0x000045b0
        /*06ec*/ 	.word	0x00000000
        /*06f0*/ 	.word	0x00000100
        /*06f4*/ 	.short	0x010a
        /*06f6*/ 	.byte	0xff
	.zero		1


	//   ....[94]....
        /*06f8*/ 	.word	0x00004670
        /*06fc*/ 	.word	0x00000000
        /*0700*/ 	.word	0x00000000
        /*0704*/ 	.short	0x0101
        /*0706*/ 	.byte	0xff
	.zero		1


	//   ....[95]....
        /*0708*/ 	.word	0x00004990
        /*070c*/ 	.word	0x000000ff
        /*0710*/ 	.word	0x000000f8
        /*0714*/ 	.short	0x010a
        /*0716*/ 	.byte	0x07
	.zero		1


	//   ....[96]....
        /*0718*/ 	.word	0x00004b80
        /*071c*/ 	.word	0x000000ff
        /*0720*/ 	.word	0x000000d0
        /*0724*/ 	.short	0x010a
        /*0726*/ 	.byte	0x07
	.zero		1


	//   ....[97]....
        /*0728*/ 	.word	0x00004cf0
        /*072c*/ 	.word	0x000000ff
        /*0730*/ 	.word	0x000000b0
        /*0734*/ 	.short	0x010b
        /*0736*/ 	.byte	0x07
	.zero		1


	//   ....[98]....
        /*0738*/ 	.word	0x00004d00
        /*073c*/ 	.word	0x000000ff
        /*0740*/ 	.word	0x00000000
        /*0744*/ 	.short	0x0101
        /*0746*/ 	.byte	0x08
	.zero		1


	//   ....[99]....
        /*0748*/ 	.word	0x00004d20
        /*074c*/ 	.word	0x000000ff
        /*0750*/ 	.word	0x000000d8
        /*0754*/ 	.short	0x010a
        /*0756*/ 	.byte	0x07
	.zero		1


	//   ....[100]....
        /*0758*/ 	.word	0x00004e80
        /*075c*/ 	.word	0x000000ff
        /*0760*/ 	.word	0x000000b8
        /*0764*/ 	.short	0x010b
        /*0766*/ 	.byte	0x07
	.zero		1


	//   ....[101]....
        /*0768*/ 	.word	0x00004e90
        /*076c*/ 	.word	0x000000ff
        /*0770*/ 	.word	0x00000000
        /*0774*/ 	.short	0x0101
        /*0776*/ 	.byte	0x08
	.zero		1


	//   ....[102]....
        /*0778*/ 	.word	0x00004ea0
        /*077c*/ 	.word	0x000000ff
        /*0780*/ 	.word	0x000000e0
        /*0784*/ 	.short	0x010a
        /*0786*/ 	.byte	0x07
	.zero		1


	//   ....[103]....
        /*0788*/ 	.word	0x00005040
        /*078c*/ 	.word	0x000000ff
        /*0790*/ 	.word	0x000000c0
        /*0794*/ 	.short	0x010b
        /*0796*/ 	.byte	0x07
	.zero		1


	//   ....[104]....
        /*0798*/ 	.word	0x000050b0
        /*079c*/ 	.word	0x000000ff
        /*07a0*/ 	.word	0x00000000
        /*07a4*/ 	.short	0x0101
        /*07a6*/ 	.byte	0x08
	.zero		1


	//   ....[105]....
        /*07a8*/ 	.word	0x000050e0
        /*07ac*/ 	.word	0x000000ff
        /*07b0*/ 	.word	0x000000e8
        /*07b4*/ 	.short	0x010a
        /*07b6*/ 	.byte	0x07
	.zero		1


	//   ....[106]....
        /*07b8*/ 	.word	0x000052f0
        /*07bc*/ 	.word	0x000000ff
        /*07c0*/ 	.word	0x000000c8
        /*07c4*/ 	.short	0x010b
        /*07c6*/ 	.byte	0x07
	.zero		1


	//   ....[107]....
        /*07c8*/ 	.word	0x00005310
        /*07cc*/ 	.word	0x000000ff
        /*07d0*/ 	.word	0x00000000
        /*07d4*/ 	.short	0x0101
        /*07d6*/ 	.byte	0x0d
	.zero		1


	//   ....[108]....
        /*07d8*/ 	.word	0x00005340
        /*07dc*/ 	.word	0x000000ff
        /*07e0*/ 	.word	0x000000d0
        /*07e4*/ 	.short	0x010a
        /*07e6*/ 	.byte	0x07
	.zero		1


	//   ....[109]....
        /*07e8*/ 	.word	0x00005360
        /*07ec*/ 	.word	0x000000ff
        /*07f0*/ 	.word	0x000000d8
        /*07f4*/ 	.short	0x010a
        /*07f6*/ 	.byte	0x07
	.zero		1


	//   ....[110]....
        /*07f8*/ 	.word	0x00005380
        /*07fc*/ 	.word	0x000000ff
        /*0800*/ 	.word	0x000000e0
        /*0804*/ 	.short	0x010a
        /*0806*/ 	.byte	0x07
	.zero		1


	//   ....[111]....
        /*0808*/ 	.word	0x000053c0
        /*080c*/ 	.word	0x00000000
        /*0810*/ 	.word	0x000000e8
        /*0814*/ 	.short	0x010a
        /*0816*/ 	.byte	0xff
	.zero		1


	//   ....[112]....
        /*0818*/ 	.word	0x000056f0
        /*081c*/ 	.word	0x00000000
        /*0820*/ 	.word	0x00000100
        /*0824*/ 	.short	0x010a
        /*0826*/ 	.byte	0xff
	.zero		1


	//   ....[113]....
        /*0828*/ 	.word	0x00005800
        /*082c*/ 	.word	0x00000000
        /*0830*/ 	.word	0x00000000
        /*0834*/ 	.short	0x0101
        /*0836*/ 	.byte	0xff
	.zero		1


	//   ....[114]....
        /*0838*/ 	.word	0x00006260
        /*083c*/ 	.word	0x00000003
        /*0840*/ 	.word	0x000000b0
        /*0844*/ 	.short	0x010a
        /*0846*/ 	.byte	0xff
	.zero		1


	//   ....[115]....
        /*0848*/ 	.word	0x000062a0
        /*084c*/ 	.word	0x000000bf
        /*0850*/ 	.word	0x00000120
        /*0854*/ 	.short	0x010a
        /*0856*/ 	.byte	0xff
	.zero		1


	//   ....[116]....
        /*0858*/ 	.word	0x000063d0
        /*085c*/ 	.word	0x00000003
        /*0860*/ 	.word	0x000000b0
        /*0864*/ 	.short	0x010a
        /*0866*/ 	.byte	0xff
	.zero		1


	//   ....[117]....
        /*0868*/ 	.word	0x00006530
        /*086c*/ 	.word	0x00000000
        /*0870*/ 	.word	0x00000000
        /*0874*/ 	.short	0x0101
        /*0876*/ 	.byte	0xff
	.zero		1


	//   ....[118]....
        /*0878*/ 	.word	0x00006590
        /*087c*/ 	.word	0x000000bf
        /*0880*/ 	.word	0x00000120
        /*0884*/ 	.short	0x010a
        /*0886*/ 	.byte	0xff
	.zero		1


	//   ....[119]....
        /*0888*/ 	.word	0x00007940
        /*088c*/ 	.word	0x000000ce
        /*0890*/ 	.word	0x000000b0
        /*0894*/ 	.short	0x010a
        /*0896*/ 	.byte	0xff
	.zero		1


	//   ....[120]....
        /*0898*/ 	.word	0x00007a10
        /*089c*/ 	.word	0x000000ce
        /*08a0*/ 	.word	0x000000b0
        /*08a4*/ 	.short	0x010a
        /*08a6*/ 	.byte	0xff
	.zero		1


	//   ....[121]....
        /*08a8*/ 	.word	0x00007b50
        /*08ac*/ 	.word	0x00000003
        /*08b0*/ 	.word	0x00000000
        /*08b4*/ 	.short	0x0101
        /*08b6*/ 	.byte	0xff
	.zero		1


	//   ....[122]....
        /*08b8*/ 	.word	0x00008ef0
        /*08bc*/ 	.word	0x00000000
        /*08c0*/ 	.word	0x000000b0
        /*08c4*/ 	.short	0x010a
        /*08c6*/ 	.byte	0xff
	.zero		1


	//   ....[123]....
        /*08c8*/ 	.word	0x00008fc0
        /*08cc*/ 	.word	0x00000000
        /*08d0*/ 	.word	0x000000b0
        /*08d4*/ 	.short	0x010a
        /*08d6*/ 	.byte	0xff
	.zero		1


	//   ....[124]....
        /*08d8*/ 	.word	0x00009120
        /*08dc*/ 	.word	0x00000000
        /*08e0*/ 	.word	0x00000000
        /*08e4*/ 	.short	0x0101
        /*08e6*/ 	.byte	0xff
	.zero		1


	//   ....[125]....
        /*08e8*/ 	.word	0x0000a4d0
        /*08ec*/ 	.word	0x00000000
        /*08f0*/ 	.word	0x000000b0
        /*08f4*/ 	.short	0x010a
        /*08f6*/ 	.byte	0xff
	.zero		1


	//   ....[126]....
        /*08f8*/ 	.word	0x0000a5a0
        /*08fc*/ 	.word	0x00000000
        /*0900*/ 	.word	0x000000b0
        /*0904*/ 	.short	0x010a
        /*0906*/ 	.byte	0xff
	.zero		1


	//   ....[127]....
        /*0908*/ 	.word	0x0000a700
        /*090c*/ 	.word	0x00000000
        /*0910*/ 	.word	0x00000000
        /*0914*/ 	.short	0x0101
        /*0916*/ 	.byte	0xff
	.zero		1


	//   ....[128]....
        /*0918*/ 	.word	0x0000ab10
        /*091c*/ 	.word	0x000000bf
        /*0920*/ 	.word	0x00000000
        /*0924*/ 	.short	0x0101
        /*0926*/ 	.byte	0xff
	.zero		1


	//   ....[129]....
        /*0928*/ 	.word	0x0000bb60
        /*092c*/ 	.word	0x00000003
        /*0930*/ 	.word	0x00000150
        /*0934*/ 	.short	0x010a
        /*0936*/ 	.byte	0xff
	.zero		1


	//   ....[130]....
        /*0938*/ 	.word	0x0000bbc0
        /*093c*/ 	.word	0x00000002
        /*0940*/ 	.word	0x00000058
        /*0944*/ 	.short	0x010a
        /*0946*/ 	.byte	0xff
	.zero		1


	//   ....[131]....
        /*0948*/ 	.word	0x0000bc20
        /*094c*/ 	.word	0x00000002
        /*0950*/ 	.word	0x00000058
        /*0954*/ 	.short	0x010a
        /*0956*/ 	.byte	0xff
	.zero		1


	//   ....[132]....
        /*0958*/ 	.word	0x0000bc70
        /*095c*/ 	.word	0x00000002
        /*0960*/ 	.word	0x00000100
        /*0964*/ 	.short	0x010a
        /*0966*/ 	.byte	0xff
	.zero		1


	//   ....[133]....
        /*0968*/ 	.word	0x0000bcd0
        /*096c*/ 	.word	0x00000000
        /*0970*/ 	.word	0x00000000
        /*0974*/ 	.short	0x010a
        /*0976*/ 	.byte	0xff
	.zero		1


	//   ....[134]....
        /*0978*/ 	.word	0x0000bd30
        /*097c*/ 	.word	0x00000000
        /*0980*/ 	.word	0x00000000
        /*0984*/ 	.short	0x010a
        /*0986*/ 	.byte	0xff
	.zero		1


	//   ....[135]....
        /*0988*/ 	.word	0x0000bd90
        /*098c*/ 	.word	0x00000000
        /*0990*/ 	.word	0x00000000
        /*0994*/ 	.short	0x010a
        /*0996*/ 	.byte	0xff
	.zero		1


	//   ....[136]....
        /*0998*/ 	.word	0x0000bdf0
        /*099c*/ 	.word	0x00000000
        /*09a0*/ 	.word	0x00000000
        /*09a4*/ 	.short	0x010a
        /*09a6*/ 	.byte	0xff
	.zero		1


	//   ....[137]....
        /*09a8*/ 	.word	0x0000be50
        /*09ac*/ 	.word	0x00000000
        /*09b0*/ 	.word	0x00000000
        /*09b4*/ 	.short	0x010a
        /*09b6*/ 	.byte	0xff
	.zero		1


	//   ....[138]....
        /*09b8*/ 	.word	0x0000beb0
        /*09bc*/ 	.word	0x00000000
        /*09c0*/ 	.word	0x00000000
        /*09c4*/ 	.short	0x010a
        /*09c6*/ 	.byte	0xff
	.zero		1


	//   ....[139]....
        /*09c8*/ 	.word	0x0000bf10
        /*09cc*/ 	.word	0x00000000
        /*09d0*/ 	.word	0x00000000
        /*09d4*/ 	.short	0x010a
        /*09d6*/ 	.byte	0xff
	.zero		1


	//   ....[140]....
        /*09d8*/ 	.word	0x0000bf70
        /*09dc*/ 	.word	0x00000000
        /*09e0*/ 	.word	0x00000000
        /*09e4*/ 	.short	0x010a
        /*09e6*/ 	.byte	0xff
	.zero		1


	//   ....[141]....
        /*09e8*/ 	.word	0x0000bfd0
        /*09ec*/ 	.word	0x00000000
        /*09f0*/ 	.word	0x00000000
        /*09f4*/ 	.short	0x010a
        /*09f6*/ 	.byte	0xff
	.zero		1


	//   ....[142]....
        /*09f8*/ 	.word	0x0000c030
        /*09fc*/ 	.word	0x00000000
        /*0a00*/ 	.word	0x00000000
        /*0a04*/ 	.short	0x010a
        /*0a06*/ 	.byte	0xff
	.zero		1


	//   ....[143]....
        /*0a08*/ 	.word	0x0000c080
        /*0a0c*/ 	.word	0x00000000
        /*0a10*/ 	.word	0x00000140
        /*0a14*/ 	.short	0x010a
        /*0a16*/ 	.byte	0xff
	.zero		1


	//   ....[144]....
        /*0a18*/ 	.word	0x0000c0e0
        /*0a1c*/ 	.word	0x00000000
        /*0a20*/ 	.word	0x00000110
        /*0a24*/ 	.short	0x010a
        /*0a26*/ 	.byte	0xff
	.zero		1


	//   ....[145]....
        /*0a28*/ 	.word	0x0000c130
        /*0a2c*/ 	.word	0x00000000
        /*0a30*/ 	.word	0x00000100
        /*0a34*/ 	.short	0x010a
        /*0a36*/ 	.byte	0xff
	.zero		1


	//   ....[146]....
        /*0a38*/ 	.word	0x0000c190
        /*0a3c*/ 	.word	0x00000000
        /*0a40*/ 	.word	0x00000110
        /*0a44*/ 	.short	0x010a
        /*0a46*/ 	.byte	0xff
	.zero		1


	//   ....[147]....
        /*0a48*/ 	.word	0x0000c1f0
        /*0a4c*/ 	.word	0x00000004
        /*0a50*/ 	.word	0x00000008
        /*0a54*/ 	.short	0x010a
        /*0a56*/ 	.byte	0xff
	.zero		1


	//   ....[148]....
        /*0a58*/ 	.word	0x0000c2d0
        /*0a5c*/ 	.word	0x00000002
        /*0a60*/ 	.word	0x00000008
        /*0a64*/ 	.short	0x010a
        /*0a66*/ 	.byte	0xff
	.zero		1


	//   ....[149]....
        /*0a68*/ 	.word	0x0000c320
        /*0a6c*/ 	.word	0x00000000
        /*0a70*/ 	.word	0x00000100
        /*0a74*/ 	.short	0x010a
        /*0a76*/ 	.byte	0xff
	.zero		1


	//   ....[150]....
        /*0a78*/ 	.word	0x0000c380
        /*0a7c*/ 	.word	0x00000000
        /*0a80*/ 	.word	0x00000130
        /*0a84*/ 	.short	0x010a
        /*0a86*/ 	.byte	0xff
	.zero		1


	//   ....[151]....
        /*0a88*/ 	.word	0x0000c3e0
        /*0a8c*/ 	.word	0x00000000
        /*0a90*/ 	.word	0x00000000
        /*0a94*/ 	.short	0x010a
        /*0a96*/ 	.byte	0xff
	.zero		1


	//   ....[152]....
        /*0a98*/ 	.word	0x0000c440
        /*0a9c*/ 	.word	0x00000000
        /*0aa0*/ 	.word	0x00000000
        /*0aa4*/ 	.short	0x010a
        /*0aa6*/ 	.byte	0xff
	.zero		1


	//   ....[153]....
        /*0aa8*/ 	.word	0x0000c4a0
        /*0aac*/ 	.word	0x00000000
        /*0ab0*/ 	.word	0x00000160
        /*0ab4*/ 	.short	0x010a
        /*0ab6*/ 	.byte	0xff
	.zero		1


	//   ....[154]....
        /*0ab8*/ 	.word	0x0000c4f0
        /*0abc*/ 	.word	0x00000000
        /*0ac0*/ 	.word	0x00000100
        /*0ac4*/ 	.short	0x010a
        /*0ac6*/ 	.byte	0xff
	.zero		1


	//   ....[155]....
        /*0ac8*/ 	.word	0x0000c550
        /*0acc*/ 	.word	0x00000000
        /*0ad0*/ 	.word	0x000000f8
        /*0ad4*/ 	.short	0x010a
        /*0ad6*/ 	.byte	0xff
	.zero		1


	//   ....[156]....
        /*0ad8*/ 	.word	0x0000c5b0
        /*0adc*/ 	.word	0x00000003
        /*0ae0*/ 	.word	0x000000d0
        /*0ae4*/ 	.short	0x010a
        /*0ae6*/ 	.byte	0xff
	.zero		1


	//   ....[157]....
        /*0ae8*/ 	.word	0x0000c610
        /*0aec*/ 	.word	0x00000003
        /*0af0*/ 	.word	0x000000d8
        /*0af4*/ 	.short	0x010a
        /*0af6*/ 	.byte	0xff
	.zero		1


	//   ....[158]....
        /*0af8*/ 	.word	0x0000c670
        /*0afc*/ 	.word	0x00000003
        /*0b00*/ 	.word	0x000000e0
        /*0b04*/ 	.short	0x010a
        /*0b06*/ 	.byte	0xff
	.zero		1


	//   ....[159]....
        /*0b08*/ 	.word	0x0000c6d0
        /*0b0c*/ 	.word	0x00000003
        /*0b10*/ 	.word	0x000000e8
        /*0b14*/ 	.short	0x010a
        /*0b16*/ 	.byte	0xff
	.zero		1


	//   ....[160]....
        /*0b18*/ 	.word	0x0000c730
        /*0b1c*/ 	.word	0x00000000
        /*0b20*/ 	.word	0x000000d0
        /*0b24*/ 	.short	0x010a
        /*0b26*/ 	.byte	0xff
	.zero		1


	//   ....[161]....
        /*0b28*/ 	.word	0x0000c790
        /*0b2c*/ 	.word	0x00000000
        /*0b30*/ 	.word	0x000000d8
        /*0b34*/ 	.short	0x010a
        /*0b36*/ 	.byte	0xff
	.zero		1


	//   ....[162]....
        /*0b38*/ 	.word	0x0000c7f0
        /*0b3c*/ 	.word	0x00000000
        /*0b40*/ 	.word	0x000000e0
        /*0b44*/ 	.short	0x010a
        /*0b46*/ 	.byte	0xff
	.zero		1


	//   ....[163]....
        /*0b48*/ 	.word	0x0000c840
        /*0b4c*/ 	.word	0x00000000
        /*0b50*/ 	.word	0x00000100
        /*0b54*/ 	.short	0x010a
        /*0b56*/ 	.byte	0xff
	.zero		1


	//   ....[164]....
        /*0b58*/ 	.word	0x0000c890
        /*0b5c*/ 	.word	0x00000003
        /*0b60*/ 	.word	0x000000b0
        /*0b64*/ 	.short	0x010a
        /*0b66*/ 	.byte	0xff
	.zero		1


	//   ....[165]....
        /*0b68*/ 	.word	0x0000c8e0
        /*0b6c*/ 	.word	0x000000bf
        /*0b70*/ 	.word	0x00000120
        /*0b74*/ 	.short	0x010a
        /*0b76*/ 	.byte	0xff
	.zero		1


	//   ....[166]....
        /*0b78*/ 	.word	0x0000c930
        /*0b7c*/ 	.word	0x000000ce
        /*0b80*/ 	.word	0x000000b0
        /*0b84*/ 	.short	0x010a
        /*0b86*/ 	.byte	0xff
	.zero		1


	//   ....[167]....
        /*0b88*/ 	.word	0x0000c980
        /*0b8c*/ 	.word	0x00000000
        /*0b90*/ 	.word	0x000000b0
        /*0b94*/ 	.short	0x010a
        /*0b96*/ 	.byte	0xff
	.zero		1


	//   ....[168]....
        /*0b98*/ 	.word	0x0000c9d0
        /*0b9c*/ 	.word	0x00000000
        /*0ba0*/ 	.word	0x000000b0
        /*0ba4*/ 	.short	0x010a
        /*0ba6*/ 	.byte	0xff
	.zero		1


	//----- nvinfo : EIATTR_NUM_MBARRIERS
	.align		4
.L_48:
        /*0ba8*/ 	.byte	0x03, 0x38
        /*0baa*/ 	.short	0x002d


	//----- nvinfo : EIATTR_EXIT_INSTR_OFFSETS
	.align		4
        /*0bac*/ 	.byte	0x04, 0x1c
        /*0bae*/ 	.short	(.L_50 - .L_49)


	//   ....[0]....
.L_49:
        /*0bb0*/ 	.word	0x00002cb0


	//   ....[1]....
        /*0bb4*/ 	.word	0x000031b0


	//   ....[2]....
        /*0bb8*/ 	.word	0x00003210


	//   ....[3]....
        /*0bbc*/ 	.word	0x00004390


	//   ....[4]....
        /*0bc0*/ 	.word	0x000053f0


	//   ....[5]....
        /*0bc4*/ 	.word	0x00005430


	//   ....[6]....
        /*0bc8*/ 	.word	0x0000bb50


	//----- nvinfo : EIATTR_MAX_THREADS
	.align		4
.L_50:
        /*0bcc*/ 	.byte	0x04, 0x05
        /*0bce*/ 	.short	(.L_52 - .L_51)
.L_51:
        /*0bd0*/ 	.word	0x00000100
        /*0bd4*/ 	.word	0x00000001
        /*0bd8*/ 	.word	0x00000001


	//----- nvinfo : EIATTR_CRS_STACK_SIZE
	.align		4
.L_52:
        /*0bdc*/ 	.byte	0x04, 0x1e
        /*0bde*/ 	.short	(.L_54 - .L_53)
.L_53:
        /*0be0*/ 	.word	0x00000000


	//----- nvinfo : EIATTR_CBANK_PARAM_SIZE
	.align		4
.L_54:
        /*0be4*/ 	.byte	0x03, 0x19
        /*0be6*/ 	.short	0x0800


	//----- nvinfo : EIATTR_PARAM_CBANK
	.align		4
        /*0be8*/ 	.byte	0x04, 0x0a
        /*0bea*/ 	.short	(.L_56 - .L_55)
	.align		4
.L_55:
        /*0bec*/ 	.word	index@(.nv.constant0._ZN7cutlass13device_kernelINS_4gemm6kernel13GemmUniversalIN4cute5tupleIJiiiiEEENS1_10collective13CollectiveMmaINS1_35MainloopSm100TmaUmmaWarpSpecializedILi11ELi2ELi2ENS5_IJNS4_1CILi2EEENSA_ILi1EEESC_EEEEENS5_IJNSA_ILi256EEESF_NSA_ILi64EEEEEENS_12float_e5m2_tENS5_IJlSC_lEEESI_SJ_NS4_8TiledMMAINS4_8MMA_AtomIJNS4_10MMA_TraitsINS4_25SM100_MMA_F8F6F4_2x1SM_SSEJSI_SI_fSF_SF_NS4_17integral_constantINS4_4UMMA5MajorELSQ_0EEESR_NSO_INSP_7ScaleInELSS_0EEEST_EEEEEENS4_6LayoutINS5_IJSC_SC_SC_EEENS5_IJNSA_ILi0EEESY_SY_EEEEENS5_IJNS4_10UnderscoreES11_S11_EEEEENS4_18SM100_TMA_2SM_LOADENS4_14ComposedLayoutINS4_7SwizzleILi2ELi4ELi3EEENS4_18smem_ptr_flag_bitsILi8EEENSW_INS5_IJNSA_ILi8EEESG_EEENS5_IJSG_SC_EEEEEEEvNS4_8identityES14_S1E_vS1F_EENS_8epilogue10collective18CollectiveEpilogueINS1H_23Sm100TmaWarpSpecializedILi4ELi2ELi64ELb0ELb0EEEJNS5_IJNSA_ILi128EEESF_SG_EEENS5_IJNSW_IS1M_SC_EENSW_ISG_SC_EEEEESI_SJ_SI_SJ_NS1H_6fusion15FusionCallbacksIS1L_NS1R_17LinearCombinationISI_fSI_fLNS_15FloatRoundStyleE2EEES1N_S1Q_JEEENS4_5SM1004TMEM4LOAD26SM100_TMEM_LOAD_32dp32b64xENS4_13SM90_TMA_LOADES1E_NS4_39AutoVectorizingCopyWithAssumedAlignmentILi128EEENS4_14SM90_TMA_STOREES1E_S23_S23_EEEvvEEEEvNT_6ParamsE)
        /*0bf0*/ 	.short	0x0380
        /*0bf2*/ 	.short	0x0800


	//----- nvinfo : EIATTR_SW_WAR
	.align		4
.L_56:
        /*0bf4*/ 	.byte	0x04, 0x36
        /*0bf6*/ 	.short	(.L_58 - .L_57)
.L_57:
        /*0bf8*/ 	.word	0x00000008
.L_58:


//--------------------- .nv.callgraph             --------------------------
	.section	.nv.callgraph,"",@"SHT_CUDA_CALLGRAPH"
	.align	4
	.sectionentsize	8
	.align		4
        /*0000*/ 	.word	0x00000000
	.align		4
        /*0004*/ 	.word	0xffffffff
	.align		4
        /*0008*/ 	.word	index@(_ZN7cutlass13device_kernelINS_4gemm6kernel13GemmUniversalIN4cute5tupleIJiiiiEEENS1_10collective13CollectiveMmaINS1_35MainloopSm100TmaUmmaWarpSpecializedILi11ELi2ELi2ENS5_IJNS4_1CILi2EEENSA_ILi1EEESC_EEEEENS5_IJNSA_ILi256EEESF_NSA_ILi64EEEEEENS_12float_e5m2_tENS5_IJlSC_lEEESI_SJ_NS4_8TiledMMAINS4_8MMA_AtomIJNS4_10MMA_TraitsINS4_25SM100_MMA_F8F6F4_2x1SM_SSEJSI_SI_fSF_SF_NS4_17integral_constantINS4_4UMMA5MajorELSQ_0EEESR_NSO_INSP_7ScaleInELSS_0EEEST_EEEEEENS4_6LayoutINS5_IJSC_SC_SC_EEENS5_IJNSA_ILi0EEESY_SY_EEEEENS5_IJNS4_10UnderscoreES11_S11_EEEEENS4_18SM100_TMA_2SM_LOADENS4_14ComposedLayoutINS4_7SwizzleILi2ELi4ELi3EEENS4_18smem_ptr_flag_bitsILi8EEENSW_INS5_IJNSA_ILi8EEESG_EEENS5_IJSG_SC_EEEEEEEvNS4_8identityES14_S1E_vS1F_EENS_8epilogue10collective18CollectiveEpilogueINS1H_23Sm100TmaWarpSpecializedILi4ELi2ELi64ELb0ELb0EEEJNS5_IJNSA_ILi128EEESF_SG_EEENS5_IJNSW_IS1M_SC_EENSW_ISG_SC_EEEEESI_SJ_SI_SJ_NS1H_6fusion15FusionCallbacksIS1L_NS1R_17LinearCombinationISI_fSI_fLNS_15FloatRoundStyleE2EEES1N_S1Q_JEEENS4_5SM1004TMEM4LOAD26SM100_TMEM_LOAD_32dp32b64xENS4_13SM90_TMA_LOADES1E_NS4_39AutoVectorizingCopyWithAssumedAlignmentILi128EEENS4_14SM90_TMA_STOREES1E_S23_S23_EEEvvEEEEvNT_6ParamsE)
	.align		4
        /*000c*/ 	.word	index@(__assertfail)
	.align		4
        /*0010*/ 	.word	0x00000000
	.align		4
        /*0014*/ 	.word	0xfffffffe
	.align		4
        /*0018*/ 	.word	0x00000000
	.align		4
        /*001c*/ 	.word	0xfffffffd
	.align		4
        /*0020*/ 	.word	0x00000000
	.align		4
        /*0024*/ 	.word	0xfffffffc


//--------------------- .nv.constant4             --------------------------
	.section	.nv.constant4,"a",@progbits
	.align	8
	.align		8
.nv.constant4:
        /*0000*/ 	.dword	__assertfail
	.align		8
        /*0008*/ 	.dword	__unnamed_1
	.align		8
        /*0010*/ 	.dword	__unnamed_2
	.align		8
        /*0018*/ 	.dword	__unnamed_3
	.align		8
        /*0020*/ 	.dword	_ZN40_INTERNAL_44ebd700_4_k_cu_38a3cfcf_192734cuda3std3__45__cpo5beginE
	.align		8
        /*0028*/ 	.dword	_ZN40_INTERNAL_44ebd700_4_k_cu_38a3cfcf_192734cuda3std3__45__cpo3endE
	.align		8
        /*0030*/ 	.dword	_ZN40_INTERNAL_44ebd700_4_k_cu_38a3cfcf_192734cuda3std3__45__cpo6cbeginE
	.align		8
        /*0038*/ 	.dword	_ZN40_INTERNAL_44ebd700_4_k_cu_38a3cfcf_192734cuda3std3__45__cpo4cendE
	.align		8
        /*0040*/ 	.dword	_ZN40_INTERNAL_44ebd700_4_k_cu_38a3cfcf_192734cuda3std3__442_GLOBAL__N__44ebd700_4_k_cu_38a3cfcf_192736ignoreE
	.align		8
        /*0048*/ 	.dword	_ZN40_INTERNAL_44ebd700_4_k_cu_38a3cfcf_192734cuda3std3__419piecewise_constructE
	.align		8
        /*0050*/ 	.dword	_ZN40_INTERNAL_44ebd700_4_k_cu_38a3cfcf_192734cuda3std3__48in_placeE
	.align		8
        /*0058*/ 	.dword	_ZN40_INTERNAL_44ebd700_4_k_cu_38a3cfcf_192734cuda3std6ranges3__45__cpo4swapE
	.align		8
        /*0060*/ 	.dword	_ZN40_INTERNAL_44ebd700_4_k_cu_38a3cfcf_192734cuda3std6ranges3__45__cpo9iter_moveE
	.align		8
        /*0068*/ 	.dword	_ZN40_INTERNAL_44ebd700_4_k_cu_38a3cfcf_192734cute7productE
	.align		8
        /*0070*/ 	.dword	_ZN40_INTERNAL_44ebd700_4_k_cu_38a3cfcf_192734cute1_E
	.align		8
        /*0078*/ 	.dword	$str$25
	.align		8
        /*0080*/ 	.dword	$str$26
	.align		8
        /*0088*/ 	.dword	$str$27
	.align		8
        /*0090*/ 	.dword	$str$28


//--------------------- .text._ZN7cutlass13device_kernelINS_4gemm6kernel13GemmUniversalIN4cute5tupleIJiiiiEEENS1_10collective13CollectiveMmaINS1_35MainloopSm100TmaUmmaWarpSpecializedILi11ELi2ELi2ENS5_IJNS4_1CILi2EEENSA_ILi1EEESC_EEEEENS5_IJNSA_ILi256EEESF_NSA_ILi64EEEEEENS_12float_e5m2_tENS5_IJlSC_lEEESI_SJ_NS4_8TiledMMAINS4_8MMA_AtomIJNS4_10MMA_TraitsINS4_25SM100_MMA_F8F6F4_2x1SM_SSEJSI_SI_fSF_SF_NS4_17integral_constantINS4_4UMMA5MajorELSQ_0EEESR_NSO_INSP_7ScaleInELSS_0EEEST_EEEEEENS4_6LayoutINS5_IJSC_SC_SC_EEENS5_IJNSA_ILi0EEESY_SY_EEEEENS5_IJNS4_10UnderscoreES11_S11_EEEEENS4_18SM100_TMA_2SM_LOADENS4_14ComposedLayoutINS4_7SwizzleILi2ELi4ELi3EEENS4_18smem_ptr_flag_bitsILi8EEENSW_INS5_IJNSA_ILi8EEESG_EEENS5_IJSG_SC_EEEEEEEvNS4_8identityES14_S1E_vS1F_EENS_8epilogue10collective18CollectiveEpilogueINS1H_23Sm100TmaWarpSpecializedILi4ELi2ELi64ELb0ELb0EEEJNS5_IJNSA_ILi128EEESF_SG_EEENS5_IJNSW_IS1M_SC_EENSW_ISG_SC_EEEEESI_SJ_SI_SJ_NS1H_6fusion15FusionCallbacksIS1L_NS1R_17LinearCombinationISI_fSI_fLNS_15FloatRoundStyleE2EEES1N_S1Q_JEEENS4_5SM1004TMEM4LOAD26SM100_TMEM_LOAD_32dp32b64xENS4_13SM90_TMA_LOADES1E_NS4_39AutoVectorizingCopyWithAssumedAlignmentILi128EEENS4_14SM90_TMA_STOREES1E_S23_S23_EEEvvEEEEvNT_6ParamsE --------------------------
	.section	.text._ZN7cutlass13device_kernelINS_4gemm6kernel13GemmUniversalIN4cute5tupleIJiiiiEEENS1_10collective13CollectiveMmaINS1_35MainloopSm100TmaUmmaWarpSpecializedILi11ELi2ELi2ENS5_IJNS4_1CILi2EEENSA_ILi1EEESC_EEEEENS5_IJNSA_ILi256EEESF_NSA_ILi64EEEEEENS_12float_e5m2_tENS5_IJlSC_lEEESI_SJ_NS4_8TiledMMAINS4_8MMA_AtomIJNS4_10MMA_TraitsINS4_25SM100_MMA_F8F6F4_2x1SM_SSEJSI_SI_fSF_SF_NS4_17integral_constantINS4_4UMMA5MajorELSQ_0EEESR_NSO_INSP_7ScaleInELSS_0EEEST_EEEEEENS4_6LayoutINS5_IJSC_SC_SC_EEENS5_IJNSA_ILi0EEESY_SY_EEEEENS5_IJNS4_10UnderscoreES11_S11_EEEEENS4_18SM100_TMA_2SM_LOADENS4_14ComposedLayoutINS4_7SwizzleILi2ELi4ELi3EEENS4_18smem_ptr_flag_bitsILi8EEENSW_INS5_IJNSA_ILi8EEESG_EEENS5_IJSG_SC_EEEEEEEvNS4_8identityES14_S1E_vS1F_EENS_8epilogue10collective18CollectiveEpilogueINS1H_23Sm100TmaWarpSpecializedILi4ELi2ELi64ELb0ELb0EEEJNS5_IJNSA_ILi128EEESF_SG_EEENS5_IJNSW_IS1M_SC_EENSW_ISG_SC_EEEEESI_SJ_SI_SJ_NS1H_6fusion15FusionCallbacksIS1L_NS1R_17LinearCombinationISI_fSI_fLNS_15FloatRoundStyleE2EEES1N_S1Q_JEEENS4_5SM1004TMEM4LOAD26SM100_TMEM_LOAD_32dp32b64xENS4_13SM90_TMA_LOADES1E_NS4_39AutoVectorizingCopyWithAssumedAlignmentILi128EEENS4_14SM90_TMA_STOREES1E_S23_S23_EEEvvEEEEvNT_6ParamsE,"ax",@progbits
	.align	128
.text._ZN7cutlass13device_kernelINS_4gemm6kernel13GemmUniversalIN4cute5tupleIJiiiiEEENS1_10collective13CollectiveMmaINS1_35MainloopSm100TmaUmmaWarpSpecializedILi11ELi2ELi2ENS5_IJNS4_1CILi2EEENSA_ILi1EEESC_EEEEENS5_IJNSA_ILi256EEESF_NSA_ILi64EEEEEENS_12float_e5m2_tENS5_IJlSC_lEEESI_SJ_NS4_8TiledMMAINS4_8MMA_AtomIJNS4_10MMA_TraitsINS4_25SM100_MMA_F8F6F4_2x1SM_SSEJSI_SI_fSF_SF_NS4_17integral_constantINS4_4UMMA5MajorELSQ_0EEESR_NSO_INSP_7ScaleInELSS_0EEEST_EEEEEENS4_6LayoutINS5_IJSC_SC_SC_EEENS5_IJNSA_ILi0EEESY_SY_EEEEENS5_IJNS4_10UnderscoreES11_S11_EEEEENS4_18SM100_TMA_2SM_LOADENS4_14ComposedLayoutINS4_7SwizzleILi2ELi4ELi3EEENS4_18smem_ptr_flag_bitsILi8EEENSW_INS5_IJNSA_ILi8EEESG_EEENS5_IJSG_SC_EEEEEEEvNS4_8identityES14_S1E_vS1F_EENS_8epilogue10collective18CollectiveEpilogueINS1H_23Sm100TmaWarpSpecializedILi4ELi2ELi64ELb0ELb0EEEJNS5_IJNSA_ILi128EEESF_SG_EEENS5_IJNSW_IS1M_SC_EENSW_ISG_SC_EEEEESI_SJ_SI_SJ_NS1H_6fusion15FusionCallbacksIS1L_NS1R_17LinearCombinationISI_fSI_fLNS_15FloatRoundStyleE2EEES1N_S1Q_JEEENS4_5SM1004TMEM4LOAD26SM100_TMEM_LOAD_32dp32b64xENS4_13SM90_TMA_LOADES1E_NS4_39AutoVectorizingCopyWithAssumedAlignmentILi128EEENS4_14SM90_TMA_STOREES1E_S23_S23_EEEvvEEEEvNT_6ParamsE:
        .type           _ZN7cutlass13device_kernelINS_4gemm6kernel13GemmUniversalIN4cute5tupleIJiiiiEEENS1_10collective13CollectiveMmaINS1_35MainloopSm100TmaUmmaWarpSpecializedILi11ELi2ELi2ENS5_IJNS4_1CILi2EEENSA_ILi1EEESC_EEEEENS5_IJNSA_ILi256EEESF_NSA_ILi64EEEEEENS_12float_e5m2_tENS5_IJlSC_lEEESI_SJ_NS4_8TiledMMAINS4_8MMA_AtomIJNS4_10MMA_TraitsINS4_25SM100_MMA_F8F6F4_2x1SM_SSEJSI_SI_fSF_SF_NS4_17integral_constantINS4_4UMMA5MajorELSQ_0EEESR_NSO_INSP_7ScaleInELSS_0EEEST_EEEEEENS4_6LayoutINS5_IJSC_SC_SC_EEENS5_IJNSA_ILi0EEESY_SY_EEEEENS5_IJNS4_10UnderscoreES11_S11_EEEEENS4_18SM100_TMA_2SM_LOADENS4_14ComposedLayoutINS4_7SwizzleILi2ELi4ELi3EEENS4_18smem_ptr_flag_bitsILi8EEENSW_INS5_IJNSA_ILi8EEESG_EEENS5_IJSG_SC_EEEEEEEvNS4_8identityES14_S1E_vS1F_EENS_8epilogue10collective18CollectiveEpilogueINS1H_23Sm100TmaWarpSpecializedILi4ELi2ELi64ELb0ELb0EEEJNS5_IJNSA_ILi128EEESF_SG_EEENS5_IJNSW_IS1M_SC_EENSW_ISG_SC_EEEEESI_SJ_SI_SJ_NS1H_6fusion15FusionCallbacksIS1L_NS1R_17LinearCombinationISI_fSI_fLNS_15FloatRoundStyleE2EEES1N_S1Q_JEEENS4_5SM1004TMEM4LOAD26SM100_TMEM_LOAD_32dp32b64xENS4_13SM90_TMA_LOADES1E_NS4_39AutoVectorizingCopyWithAssumedAlignmentILi128EEENS4_14SM90_TMA_STOREES1E_S23_S23_EEEvvEEEEvNT_6ParamsE,@function
        .size           _ZN7cutlass13device_kernelINS_4gemm6kernel13GemmUniversalIN4cute5tupleIJiiiiEEENS1_10collective13CollectiveMmaINS1_35MainloopSm100TmaUmmaWarpSpecializedILi11ELi2ELi2ENS5_IJNS4_1CILi2EEENSA_ILi1EEESC_EEEEENS5_IJNSA_ILi256EEESF_NSA_ILi64EEEEEENS_12float_e5m2_tENS5_IJlSC_lEEESI_SJ_NS4_8TiledMMAINS4_8MMA_AtomIJNS4_10MMA_TraitsINS4_25SM100_MMA_F8F6F4_2x1SM_SSEJSI_SI_fSF_SF_NS4_17integral_constantINS4_4UMMA5MajorELSQ_0EEESR_NSO_INSP_7ScaleInELSS_0EEEST_EEEEEENS4_6LayoutINS5_IJSC_SC_SC_EEENS5_IJNSA_ILi0EEESY_SY_EEEEENS5_IJNS4_10UnderscoreES11_S11_EEEEENS4_18SM100_TMA_2SM_LOADENS4_14ComposedLayoutINS4_7SwizzleILi2ELi4ELi3EEENS4_18smem_ptr_flag_bitsILi8EEENSW_INS5_IJNSA_ILi8EEESG_EEENS5_IJSG_SC_EEEEEEEvNS4_8identityES14_S1E_vS1F_EENS_8epilogue10collective18CollectiveEpilogueINS1H_23Sm100TmaWarpSpecializedILi4ELi2ELi64ELb0ELb0EEEJNS5_IJNSA_ILi128EEESF_SG_EEENS5_IJNSW_IS1M_SC_EENSW_ISG_SC_EEEEESI_SJ_SI_SJ_NS1H_6fusion15FusionCallbacksIS1L_NS1R_17LinearCombinationISI_fSI_fLNS_15FloatRoundStyleE2EEES1N_S1Q_JEEENS4_5SM1004TMEM4LOAD26SM100_TMEM_LOAD_32dp32b64xENS4_13SM90_TMA_LOADES1E_NS4_39AutoVectorizingCopyWithAssumedAlignmentILi128EEENS4_14SM90_TMA_STOREES1E_S23_S23_EEEvvEEEEvNT_6ParamsE,(.L_x_210 - _ZN7cutlass13device_kernelINS_4gemm6kernel13GemmUniversalIN4cute5tupleIJiiiiEEENS1_10collective13CollectiveMmaINS1_35MainloopSm100TmaUmmaWarpSpecializedILi11ELi2ELi2ENS5_IJNS4_1CILi2EEENSA_ILi1EEESC_EEEEENS5_IJNSA_ILi256EEESF_NSA_ILi64EEEEEENS_12float_e5m2_tENS5_IJlSC_lEEESI_SJ_NS4_8TiledMMAINS4_8MMA_AtomIJNS4_10MMA_TraitsINS4_25SM100_MMA_F8F6F4_2x1SM_SSEJSI_SI_fSF_SF_NS4_17integral_constantINS4_4UMMA5MajorELSQ_0EEESR_NSO_INSP_7ScaleInELSS_0EEEST_EEEEEENS4_6LayoutINS5_IJSC_SC_SC_EEENS5_IJNSA_ILi0EEESY_SY_EEEEENS5_IJNS4_10UnderscoreES11_S11_EEEEENS4_18SM100_TMA_2SM_LOADENS4_14ComposedLayoutINS4_7SwizzleILi2ELi4ELi3EEENS4_18smem_ptr_flag_bitsILi8EEENSW_INS5_IJNSA_ILi8EEESG_EEENS5_IJSG_SC_EEEEEEEvNS4_8identityES14_S1E_vS1F_EENS_8epilogue10collective18CollectiveEpilogueINS1H_23Sm100TmaWarpSpecializedILi4ELi2ELi64ELb0ELb0EEEJNS5_IJNSA_ILi128EEESF_SG_EEENS5_IJNSW_IS1M_SC_EENSW_ISG_SC_EEEEESI_SJ_SI_SJ_NS1H_6fusion15FusionCallbacksIS1L_NS1R_17LinearCombinationISI_fSI_fLNS_15FloatRoundStyleE2EEES1N_S1Q_JEEENS4_5SM1004TMEM4LOAD26SM100_TMEM_LOAD_32dp32b64xENS4_13SM90_TMA_LOADES1E_NS4_39AutoVectorizingCopyWithAssumedAlignmentILi128EEENS4_14SM90_TMA_STOREES1E_S23_S23_EEEvvEEEEvNT_6ParamsE)
        .other          _ZN7cutlass13device_kernelINS_4gemm6kernel13GemmUniversalIN4cute5tupleIJiiiiEEENS1_10collective13CollectiveMmaINS1_35MainloopSm100TmaUmmaWarpSpecializedILi11ELi2ELi2ENS5_IJNS4_1CILi2EEENSA_ILi1EEESC_EEEEENS5_IJNSA_ILi256EEESF_NSA_ILi64EEEEEENS_12float_e5m2_tENS5_IJlSC_lEEESI_SJ_NS4_8TiledMMAINS4_8MMA_AtomIJNS4_10MMA_TraitsINS4_25SM100_MMA_F8F6F4_2x1SM_SSEJSI_SI_fSF_SF_NS4_17integral_constantINS4_4UMMA5MajorELSQ_0EEESR_NSO_INSP_7ScaleInELSS_0EEEST_EEEEEENS4_6LayoutINS5_IJSC_SC_SC_EEENS5_IJNSA_ILi0EEESY_SY_EEEEENS5_IJNS4_10UnderscoreES11_S11_EEEEENS4_18SM100_TMA_2SM_LOADENS4_14ComposedLayoutINS4_7SwizzleILi2ELi4ELi3EEENS4_18smem_ptr_flag_bitsILi8EEENSW_INS5_IJNSA_ILi8EEESG_EEENS5_IJSG_SC_EEEEEEEvNS4_8identityES14_S1E_vS1F_EENS_8epilogue10collective18CollectiveEpilogueINS1H_23Sm100TmaWarpSpecializedILi4ELi2ELi64ELb0ELb0EEEJNS5_IJNSA_ILi128EEESF_SG_EEENS5_IJNSW_IS1M_SC_EENSW_ISG_SC_EEEEESI_SJ_SI_SJ_NS1H_6fusion15FusionCallbacksIS1L_NS1R_17LinearCombinationISI_fSI_fLNS_15FloatRoundStyleE2EEES1N_S1Q_JEEENS4_5SM1004TMEM4LOAD26SM100_TMEM_LOAD_32dp32b64xENS4_13SM90_TMA_LOADES1E_NS4_39AutoVectorizingCopyWithAssumedAlignmentILi128EEENS4_14SM90_TMA_STOREES1E_S23_S23_EEEvvEEEEvNT_6ParamsE,@"STO_CUDA_ENTRY STV_DEFAULT"
_ZN7cutlass13device_kernelINS_4gemm6kernel13GemmUniversalIN4cute5tupleIJiiiiEEENS1_10collective13CollectiveMmaINS1_35MainloopSm100TmaUmmaWarpSpecializedILi11ELi2ELi2ENS5_IJNS4_1CILi2EEENSA_ILi1EEESC_EEEEENS5_IJNSA_ILi256EEESF_NSA_ILi64EEEEEENS_12float_e5m2_tENS5_IJlSC_lEEESI_SJ_NS4_8TiledMMAINS4_8MMA_AtomIJNS4_10MMA_TraitsINS4_25SM100_MMA_F8F6F4_2x1SM_SSEJSI_SI_fSF_SF_NS4_17integral_constantINS4_4UMMA5MajorELSQ_0EEESR_NSO_INSP_7ScaleInELSS_0EEEST_EEEEEENS4_6LayoutINS5_IJSC_SC_SC_EEENS5_IJNSA_ILi0EEESY_SY_EEEEENS5_IJNS4_10UnderscoreES11_S11_EEEEENS4_18SM100_TMA_2SM_LOADENS4_14ComposedLayoutINS4_7SwizzleILi2ELi4ELi3EEENS4_18smem_ptr_flag_bitsILi8EEENSW_INS5_IJNSA_ILi8EEESG_EEENS5_IJSG_SC_EEEEEEEvNS4_8identityES14_S1E_vS1F_EENS_8epilogue10collective18CollectiveEpilogueINS1H_23Sm100TmaWarpSpecializedILi4ELi2ELi64ELb0ELb0EEEJNS5_IJNSA_ILi128EEESF_SG_EEENS5_IJNSW_IS1M_SC_EENSW_ISG_SC_EEEEESI_SJ_SI_SJ_NS1H_6fusion15FusionCallbacksIS1L_NS1R_17LinearCombinationISI_fSI_fLNS_15FloatRoundStyleE2EEES1N_S1Q_JEEENS4_5SM1004TMEM4LOAD26SM100_TMEM_LOAD_32dp32b64xENS4_13SM90_TMA_LOADES1E_NS4_39AutoVectorizingCopyWithAssumedAlignmentILi128EEENS4_14SM90_TMA_STOREES1E_S23_S23_EEEvvEEEEvNT_6ParamsE:
[----:B------:R-:W1:Y:S01]  /*0000*/  LDC R1, c[0x0][0x37c] ;  /* 0x0000df00ff017b82 */ /* 0x000e620000000800 */
[----:B------:R-:W2:Y:S01]  /*0010*/  S2R R185, SR_TID.X ;  /* 0x0000000000b97919 */ /* 0x000ea20000002100 */
[----:B------:R-:W3:Y:S06]  /*0020*/  LDCU.64 UR6, c[0x0][0x890] ;  /* 0x00011200ff0677ac */ /* 0x000eec0008000a00 */
[----:B------:R-:W4:Y:S01]  /*0030*/  S2UR UR37, SR_CgaCtaId ;  /* 0x00000000002579c3 */ /* 0x000f220000008800 */
[----:B------:R-:W-:Y:S02]  /*0040*/  PRMT R171, RZ, 0x7610, R171 ;  /* 0x00007610ffab7816 */ /* 0x000fe400000000ab */
[----:B------:R-:W-:Y:S01]  /*0050*/  ELECT P1, URZ, PT ;  /* 0x0000000000ff782f */ /* 0x000fe20003820000 */
[----:B------:R-:W1:Y:S01]  /*0060*/  LDCU.64 UR46, c[0x0][0x358] ;  /* 0x00006b00ff2e77ac */ /* 0x000e620008000a00 */
[----:B---3--:R-:W-:-:S04]  /*0070*/  UISETP.NE.U32.AND UP0, UPT, UR6, URZ, UPT ;  /* 0x000000ff0600728c */ /* 0x008fc8000bf05070 */
[----:B------:R-:W-:Y:S02]  /*0080*/  UISETP.NE.AND.EX UP0, UPT, UR7, URZ, UPT, UP0 ;  /* 0x000000ff0700728c */ /* 0x000fe4000bf05300 */
[----:B----4-:R-:W-:Y:S02]  /*0090*/  ULOP3.LUT UR5, UR37, 0x1, URZ, 0xc0, !UPT ;  /* 0x0000000125057892 */ /* 0x010fe4000f8ec0ff */
[----:B------:R-:W-:Y:S01]  /*00a0*/  ULOP3.LUT UR4, UR37, 0x1, URZ, 0x3c, !UPT ;  /* 0x0000000125047892 */ /* 0x000fe2000f8e3cff */
[----:B--2---:R-:W-:-:S05]  /*00b0*/  SHF.R.U32.HI R173, RZ, 0x5, R185 ;  /* 0x00000005ffad7819 */ /* 0x004fca00000116b9 */
[----:B------:R-:W2:Y:S02]  /*00c0*/  SHFL.IDX PT, R0, R173, RZ, 0x1f ;  /* 0x00001fffad007589 */ /* 0x000ea400000e0000 */
[----:B--2---:R-:W-:Y:S01]  /*00d0*/  R2UR UR10, R0 ;  /* 0x00000000000a72ca */ /* 0x004fe200000e0000 */
[----:B-1----:R-:W-:-:S14]  /*00e0*/  BRA.U UP0, `(.L_x_0) ;  /* 0x00000001002c7547 */ /* 0x002fdc000b800000 */
[----:B------:R-:W1:Y:S02]  /*00f0*/  LDCU.64 UR8, c[0x0][0x888] ;  /* 0x00011100ff0877ac */ /* 0x000e640008000a00 */
[----:B-1----:R-:W-:-:S04]  /*0100*/  UISETP.NE.U32.AND UP0, UPT, UR8, URZ, UPT ;  /* 0x000000ff0800728c */ /* 0x002fc8000bf05070 */
[----:B------:R-:W-:-:S09]  /*0110*/  UISETP.NE.AND.EX UP0, UPT, UR9, URZ, UPT, UP0 ;  /* 0x000000ff0900728c */ /* 0x000fd2000bf05300 */
[----:B------:R-:W-:Y:S05]  /*0120*/  BRA.U !UP0, `(.L_x_1) ;  /* 0x0000000108107547 */ /* 0x000fea000b800000 */
[----:B------:R-:W1:Y:S02]  /*0130*/  LDC.64 R2, c[0x0][0x888] ;  /* 0x00022200ff027b82 */ /* 0x000e640000000a00 */
[----:B-1----:R1:W5:Y:S01]  /*0140*/  LDG.E R81, desc[UR46][R2.64] ;  /* 0x0000002e02517981 */ /* 0x002362000c1e1900 */
[----:B------:R-:W-:Y:S01]  /*0150*/  HFMA2 R171, -RZ, RZ, 0, 5.9604644775390625e-08 ;  /* 0x00000001ffab7431 */ /* 0x000fe200000001ff */
[----:B------:R-:W-:Y:S05]  /*0160*/  BRA `(.L_x_0) ;  /* 0x00000000000c7947 */ /* 0x000fea0003800000 */
.L_x_1:
[----:B------:R-:W1:Y:S01]  /*0170*/  LDCU UR8, c[0x0][0x880] ;  /* 0x00011000ff0877ac */ /* 0x000e620008000800 */
[----:B------:R-:W-:Y:S01]  /*0180*/  HFMA2 R171, -RZ, RZ, 0, 5.9604644775390625e-08 ;  /* 0x00000001ffab7431 */ /* 0x000fe200000001ff */
[----:B-1----:R-:W-:-:S07]  /*0190*/  MOV R81, UR8 ;  /* 0x0000000800517c02 */ /* 0x002fce0008000f00 */
.L_x_0:
[----:B------:R-:W2:Y:S02]  /*01a0*/  LDCU.64 UR8, c[0x0][0x8b0] ;  /* 0x00011600ff0877ac */ /* 0x000ea40008000a00 */
[----:B--2---:R-:W-:-:S04]  /*01b0*/  UISETP.NE.U32.AND UP0, UPT, UR8, URZ, UPT ;  /* 0x000000ff0800728c */ /* 0x004fc8000bf05070 */
[----:B------:R-:W-:-:S09]  /*01c0*/  UISETP.NE.AND.EX UP0, UPT, UR9, URZ, UPT, UP0 ;  /* 0x000000ff0900728c */ /* 0x000fd2000bf05300 */
[----:B------:R-:W-:Y:S05]  /*01d0*/  BRA.U UP0, `(.L_x_2) ;  /* 0x0000000100247547 */ /* 0x000fea000b800000 */
[----:B------:R-:W2:Y:S02]  /*01e0*/  LDCU.64 UR8, c[0x0][0x8a8] ;  /* 0x00011500ff0877ac */ /* 0x000ea40008000a00 */
[----:B--2---:R-:W-:-:S04]  /*01f0*/  UISETP.NE.U32.AND UP0, UPT, UR8, URZ, UPT ;  /* 0x000000ff0800728c */ /* 0x004fc8000bf05070 */
[----:B------:R-:W-:-:S09]  /*0200*/  UISETP.NE.AND.EX UP0, UPT, UR9, URZ, UPT, UP0 ;  /* 0x000000ff0900728c */ /* 0x000fd2000bf05300 */
[----:B------:R-:W-:Y:S05]  /*0210*/  BRA.U !UP0, `(.L_x_3) ;  /* 0x00000001080c7547 */ /* 0x000fea000b800000 */
[----:B------:R-:W2:Y:S02]  /*0220*/  LDC.64 R78, c[0x0][0x8a8] ;  /* 0x00022a00ff4e7b82 */ /* 0x000ea40000000a00 */
[----:B--2---:R2:W5:Y:S01]  /*0230*/  LDG.E R78, desc[UR46][R78.64] ;  /* 0x0000002e4e4e7981 */ /* 0x004562000c1e1900 */
[----:B------:R-:W-:Y:S05]  /*0240*/  BRA `(.L_x_2) ;  /* 0x0000000000087947 */ /* 0x000fea0003800000 */
.L_x_3:
[----:B------:R-:W2:Y:S02]  /*0250*/  LDCU UR8, c[0x0][0x8a0] ;  /* 0x00011400ff0877ac */ /* 0x000ea40008000800 */
[----:B--2---:R-:W-:Y:S02]  /*0260*/  MOV R78, UR8 ;  /* 0x00000008004e7c02 */ /* 0x004fe40008000f00 */
.L_x_2:
[----:B------:R-:W-:Y:S01]  /*0270*/  IMAD.U32 R0, RZ, RZ, UR10 ;  /* 0x0000000aff007e24 */ /* 0x000fe2000f8e00ff */
[----:B------:R-:W-:Y:S04]  /*0280*/  BSSY.RECONVERGENT B0, `(.L_x_4) ;  /* 0x000000c000007945 */ /* 0x000fe80003800200 */
[C---:B------:R-:W-:Y:S02]  /*0290*/  ISETP.NE.OR P2, PT, R0.reuse, 0x1, !P1 ;  /* 0x000000010000780c */ /* 0x040fe40004f45670 */
[----:B------:R-:W-:-:S11]  /*02a0*/  ISETP.NE.OR P0, PT, R0, 0x3, !P1 ;  /* 0x000000030000780c */ /* 0x000fd60004f05670 */
[----:B------:R-:W-:Y:S05]  /*02b0*/  @P2 BRA `(.L_x_5) ;  /* 0x0000000000202947 */ /* 0x000fea0003800000 */
[----:B------:R-:W3:Y:S02]  /*02c0*/  LDCU.64 UR8, c[0x0][0x348] ;  /* 0x00006900ff0877ac */ /* 0x000ee40008000a00 */
[----:B---3--:R-:W-:Y:S02]  /*02d0*/  UIADD3 UR12, UP1, UPT, UR8, 0x80, URZ ;  /* 0x00000080080c7890 */ /* 0x008fe4000ff3e0ff */
[----:B------:R-:W-:Y:S02]  /*02e0*/  UIADD3 UR8, UP0, UPT, UR8, 0x180, URZ ;  /* 0x0000018008087890 */ /* 0x000fe4000ff1e0ff */
[----:B------:R-:W-:Y:S02]  /*02f0*/  UIADD3.X UR13, UPT, UPT, URZ, UR9, URZ, UP1, !UPT ;  /* 0x00000009ff0d7290 */ /* 0x000fe40008ffe4ff */
[----:B------:R-:W-:-:S07]  /*0300*/  UIADD3.X UR9, UPT, UPT, URZ, UR9, URZ, UP0, !UPT ;  /* 0x00000009ff097290 */ /* 0x000fce00087fe4ff */
[----:B------:R3:W-:Y:S02]  /*0310*/  UTMACCTL.PF [UR12] ;  /* 0x000000000c0079b9 */ /* 0x0007e40008040000 */
[----:B------:R3:W-:Y:S02]  /*0320*/  UTMACCTL.PF [UR8] ;  /* 0x00000000080079b9 */ /* 0x0007e40008040000 */
[----:B---3--:R-:W-:Y:S01]  /*0330*/  NOP ;  /* 0x0000000000007918 */ /* 0x008fe20000000000 */
.L_x_5:
[----:B------:R-:W-:Y:S05]  /*0340*/  BSYNC.RECONVERGENT B0 ;  /* 0x0000000000007941 */ /* 0x000fea0003800200 */
.L_x_4:
[----:B------:R-:W-:Y:S04]  /*0350*/  BSSY.RECONVERGENT B0, `(.L_x_6) ;  /* 0x000000a000007945 */ /* 0x000fe80003800200 */
        /* <DEDUP_REMOVED lines=9> */
.L_x_7:
[----:B------:R-:W-:Y:S05]  /*03f0*/  BSYNC.RECONVERGENT B0 ;  /* 0x0000000000007941 */ /* 0x000fea0003800200 */
.L_x_6:
[----:B------:R-:W3:Y:S01]  /*0400*/  LDCU.64 UR8, c[0x0][0x888] ;  /* 0x00011100ff0877ac */ /* 0x000ee20008000a00 */
[----:B------:R-:W-:Y:S02]  /*0410*/  UISETP.EQ.U32.AND UP1, UPT, UR6, URZ, UPT ;  /* 0x000000ff0600728c */ /* 0x000fe4000bf22070 */
[----:B------:R-:W-:Y:S02]  /*0420*/  UPLOP3.LUT UP5, UPT, UPT, UPT, UPT, 0x80, 0x8 ;  /* 0x000000000008789c */ /* 0x000fe40003faf070 */
[----:B---3--:R-:W-:-:S04]  /*0430*/  UISETP.NE.U32.AND UP0, UPT, UR8, URZ, UPT ;  /* 0x000000ff0800728c */ /* 0x008fc8000bf05070 */
[----:B------:R-:W-:-:S04]  /*0440*/  UISETP.NE.AND.EX UP0, UPT, UR9, URZ, UPT, UP0 ;  /* 0x000000ff0900728c */ /* 0x000fc8000bf05300 */
[----:B------:R-:W-:-:S04]  /*0450*/  UISETP.EQ.OR.EX UP2, UPT, UR7, URZ, !UP0, UP1 ;  /* 0x000000ff0700728c */ /* 0x000fc8000c742710 */
[----:B------:R-:W-:-:S05]  /*0460*/  UP2UR UR50, UPR, URZ, 0x4 ;  /* 0x00000004ff327883 */ /* 0x000fca0008000000 */
[----:B------:R-:W-:Y:S07]  /*0470*/  BRA.U !UP2, `(.L_x_8) ;  /* 0x000000010a207547 */ /* 0x000fee000b800000 */
[----:B------:R-:W-:Y:S01]  /*0480*/  UISETP.NE.U32.AND UP2, UPT, UR6, URZ, UPT ;  /* 0x000000ff0600728c */ /* 0x000fe2000bf45070 */
[----:B-----5:R-:W-:Y:S01]  /*0490*/  FSETP.NEU.AND P0, PT, R81, RZ, PT ;  /* 0x000000ff5100720b */ /* 0x020fe20003f0d000 */
[----:B------:R-:W-:Y:S02]  /*04a0*/  USEL UR6, URZ, 0xffffffff, UP0 ;  /* 0xffffffffff067887 */ /* 0x000fe40008000000 */
[----:B------:R-:W-:-:S10]  /*04b0*/  UISETP.NE.AND.EX UP2, UPT, UR7, URZ, UPT, UP2 ;  /* 0x000000ff0700728c */ /* 0x000fd4000bf45320 */
[----:B------:R-:W-:Y:S01]  /*04c0*/  VOTEU.ANY UP1, P0 ;  /* 0x0000000000ff7886 */ /* 0x000fe20000020100 */
[----:B------:R-:W-:-:S04]  /*04d0*/  @!UP2 USEL UR6, URZ, 0xffffffff, UP1 ;  /* 0xffffffffff06a887 */ /* 0x000fc80008800000 */
[----:B------:R-:W-:-:S04]  /*04e0*/  ULOP3.LUT UR6, UR6, 0x1, URZ, 0xc0, !UPT ;  /* 0x0000000106067892 */ /* 0x000fc8000f8ec0ff */
[----:B------:R-:W-:-:S11]  /*04f0*/  UISETP.NE.U32.AND UP5, UPT, UR6, 0x1, UPT ;  /* 0x000000010600788c */ /* 0x000fd6000bfa5070 */
.L_x_8:
[----:B------:R-:W3:Y:S01]  /*0500*/  SHFL.IDX PT, R0, R173, RZ, 0x1f ;  /* 0x00001fffad007589 */ /* 0x000ee200000e0000 */
[----:B------:R-:W-:-:S04]  /*0510*/  UISETP.NE.AND UP1, UPT, UR10, 0x2, UPT ;  /* 0x000000020a00788c */ /* 0x000fc8000bf25270 */
[----:B------:R-:W-:Y:S02]  /*0520*/  UISETP.EQ.AND UP2, UPT, UR5, URZ, !UP1 ;  /* 0x000000ff0500728c */ /* 0x000fe4000cf42270 */
[----:B------:R-:W-:-:S04]  /*0530*/  USEL UR6, URZ, 0x1, UP1 ;  /* 0x00000001ff067887 */ /* 0x000fc80008800000 */
[----:B------:R-:W-:Y:S02]  /*0540*/  PLOP3.LUT P5, PT, P1, PT, UP2, 0x80, 0x8 ;  /* 0x000000000008781c */ /* 0x000fe40000faf028 */
[----:B---3--:R-:W-:-:S13]  /*0550*/  ISETP.NE.AND P0, PT, R0, RZ, PT ;  /* 0x000000ff0000720c */ /* 0x008fda0003f05270 */
[----:B------:R-:W-:Y:S05]  /*0560*/  @P0 BRA `(.L_x_9) ;  /* 0x0000000000880947 */ /* 0x000fea0003800000 */
[----:B------:R-:W-:Y:S01]  /*0570*/  ELECT P0, URZ, PT ;  /* 0x0000000000ff782f */ /* 0x000fe20003800000 */
[----:B------:R-:W-:-:S12]  /*0580*/  BSSY.RECONVERGENT B0, `(.L_x_9) ;  /* 0x0000020000007945 */ /* 0x000fd80003800200 */
[----:B------:R-:W-:Y:S05]  /*0590*/  @!P0 BRA `(.L_x_10) ;  /* 0x0000000000788947 */ /* 0x000fea0003800000 */
[----:B------:R-:W-:Y:S01]  /*05a0*/  UMOV UR8, 0x400 ;  /* 0x0000040000087882 */ /* 0x000fe20000000000 */
[----:B------:R-:W-:Y:S01]  /*05b0*/  UMOV UR7, 0x1 ;  /* 0x0000000100077882 */ /* 0x000fe20000000000 */
[----:B------:R-:W-:Y:S02]  /*05c0*/  ULEA UR8, UR37, UR8, 0x18 ;  /* 0x0000000825087291 */ /* 0x000fe4000f8ec0ff */
[----:B------:R-:W-:-:S04]  /*05d0*/  UIADD3 UR12, UPT, UPT, -UR7, 0x100000, URZ ;  /* 0x00100000070c7890 */ /* 0x000fc8000fffe1ff */
[----:B------:R-:W-:Y:S02]  /*05e0*/  USHF.L.U32 UR13, UR12, 0xb, URZ ;  /* 0x0000000b0c0d7899 */ /* 0x000fe400080006ff */
[----:B------:R-:W-:Y:S01]  /*05f0*/  USHF.L.U32 UR12, UR12, 0x1, URZ ;  /* 0x000000010c0c7899 */ /* 0x000fe200080006ff */
[----:B------:R-:W3:Y:S11]  /*0600*/  FENCE.VIEW.ASYNC.S ;  /* 0x00000000000073c6 */ /* 0x000ef60000000000 */
[----:B---3--:R3:W4:Y:S01]  /*0610*/  SYNCS.EXCH.64 URZ, [UR8], UR12 ;  /* 0x0000000c08ff75b2 */ /* 0x0087220008000100 */
[----:B------:R3:W1:Y:S01]  /*0620*/  SYNCS.EXCH.64 URZ, [UR8+0x58], UR12 ;  /* 0x0000580c08ff75b2 */ /* 0x0006620008000100 */
        /* <DEDUP_REMOVED lines=19> */
[----:B------:R3:W1:Y:S02]  /*0760*/  SYNCS.EXCH.64 URZ, [UR8+0xa8], UR12 ;  /* 0x0000a80c08ff75b2 */ /* 0x0006640008000100 */
[----:B---3--:R-:W-:Y:S01]  /*0770*/  NOP ;  /* 0x0000000000007918 */ /* 0x008fe20000000000 */
.L_x_10:
[----:B------:R-:W-:Y:S05]  /*0780*/  BSYNC.RECONVERGENT B0 ;  /* 0x0000000000007941 */ /* 0x000fea0003800200 */
.L_x_9:
[----:B------:R-:W3:Y:S01]  /*0790*/  SHFL.IDX PT, R0, R173, RZ, 0x1f ;  /* 0x00001fffad007589 */ /* 0x000ee200000e0000 */
[----:B------:R-:W-:Y:S01]  /*07a0*/  NOP ;  /* 0x0000000000007918 */ /* 0x000fe20000000000 */
[----:B---3--:R-:W-:-:S13]  /*07b0*/  ISETP.NE.AND P0, PT, R0, 0x1, PT ;  /* 0x000000010000780c */ /* 0x008fda0003f05270 */
[----:B------:R-:W-:Y:S05]  /*07c0*/  @P0 BRA `(.L_x_11) ;  /* 0x0000000000540947 */ /* 0x000fea0003800000 */
[----:B------:R-:W-:Y:S01]  /*07d0*/  UMOV UR9, 0x400 ;  /* 0x0000040000097882 */ /* 0x000fe20000000000 */
[----:B------:R-:W-:Y:S01]  /*07e0*/  UMOV UR8, 0x20 ;  /* 0x0000002000087882 */ /* 0x000fe20000000000 */
[----:B------:R-:W-:Y:S01]  /*07f0*/  UMOV UR7, 0x80 ;  /* 0x0000008000077882 */ /* 0x000fe20000000000 */
[----:B------:R-:W-:Y:S02]  /*0800*/  ULEA UR9, UR37, UR9, 0x18 ;  /* 0x0000000925097291 */ /* 0x000fe4000f8ec0ff */
[----:B------:R-:W-:-:S04]  /*0810*/  UIADD3 UR12, UPT, UPT, -UR8, 0x100000, URZ ;  /* 0x00100000080c7890 */ /* 0x000fc8000fffe1ff */
[----:B------:R-:W-:Y:S02]  /*0820*/  USHF.L.U32 UR13, UR12, 0xb, URZ ;  /* 0x0000000b0c0d7899 */ /* 0x000fe400080006ff */
[----:B------:R-:W-:Y:S02]  /*0830*/  USHF.L.U32 UR12, UR12, 0x1, URZ ;  /* 0x000000010c0c7899 */ /* 0x000fe400080006ff */
[----:B------:R-:W-:-:S04]  /*0840*/  UIADD3 UR14, UPT, UPT, -UR7, 0x100000, URZ ;  /* 0x00100000070e7890 */ /* 0x000fc8000fffe1ff */
[----:B------:R-:W-:Y:S02]  /*0850*/  USHF.L.U32 UR15, UR14, 0xb, URZ ;  /* 0x0000000b0e0f7899 */ /* 0x000fe400080006ff */
[----:B------:R-:W-:Y:S01]  /*0860*/  USHF.L.U32 UR14, UR14, 0x1, URZ ;  /* 0x000000010e0e7899 */ /* 0x000fe200080006ff */
[----:B------:R-:W-:Y:S01]  /*0870*/  ELECT P0, URZ, PT ;  /* 0x0000000000ff782f */ /* 0x000fe20003800000 */
[----:B------:R-:W3:Y:S02]  /*0880*/  FENCE.VIEW.ASYNC.S ;  /* 0x00000000000073c6 */ /* 0x000ee40000000000 */
[----:B---3--:R3:W1:Y:S08]  /*0890*/  SYNCS.EXCH.64 URZ, [UR9+0xb0], UR12 ;  /* 0x0000b00c09ff75b2 */ /* 0x0086700008000100 */
[----:B------:R3:W1:Y:S01]  /*08a0*/  SYNCS.EXCH.64 URZ, [UR9+0xd0], UR14 ;  /* 0x0000d00e09ff75b2 */ /* 0x0006620008000100 */
[----:B------:R3:W1:Y:S01]  /*08b0*/  SYNCS.EXCH.64 URZ, [UR9+0xb8], UR12 ;  /* 0x0000b80c09ff75b2 */ /* 0x0006620008000100 */
[----:B------:R3:W1:Y:S01]  /*08c0*/  SYNCS.EXCH.64 URZ, [UR9+0xd8], UR14 ;  /* 0x0000d80e09ff75b2 */ /* 0x0006620008000100 */
[----:B------:R3:W1:Y:S01]  /*08d0*/  SYNCS.EXCH.64 URZ, [UR9+0xc0], UR12 ;  /* 0x0000c00c09ff75b2 */ /* 0x0006620008000100 */
[----:B------:R3:W1:Y:S01]  /*08e0*/  SYNCS.EXCH.64 URZ, [UR9+0xe0], UR14 ;  /* 0x0000e00e09ff75b2 */ /* 0x0006620008000100 */
[----:B------:R3:W1:Y:S01]  /*08f0*/  SYNCS.EXCH.64 URZ, [UR9+0xc8], UR12 ;  /* 0x0000c80c09ff75b2 */ /* 0x0006620008000100 */
[----:B------:R3:W1:Y:S01]  /*0900*/  SYNCS.EXCH.64 URZ, [UR9+0xe8], UR14 ;  /* 0x0000e80e09ff75b2 */ /* 0x0006620008000100 */
[----:B------:R-:W-:Y:S01]  /*0910*/  NOP ;  /* 0x0000000000007918 */ /* 0x000fe20000000000 */
.L_x_11:
[----:B------:R-:W2:Y:S01]  /*0920*/  SHFL.IDX PT, R0, R173, RZ, 0x1f ;  /* 0x00001fffad007589 */ /* 0x000ea200000e0000 */
[----:B------:R-:W-:Y:S01]  /*0930*/  NOP ;  /* 0x0000000000007918 */ /* 0x000fe20000000000 */
[----:B--2---:R-:W-:-:S13]  /*0940*/  ISETP.NE.AND P0, PT, R0, 0x3, PT ;  /* 0x000000030000780c */ /* 0x004fda0003f05270 */
[----:B------:R-:W-:Y:S05]  /*0950*/  @P0 BRA `(.L_x_12) ;  /* 0x00000000002c0947 */ /* 0x000fea0003800000 */
[----:B------:R-:W-:Y:S01]  /*0960*/  UMOV UR8, 0x400 ;  /* 0x0000040000087882 */ /* 0x000fe20000000000 */
[----:B------:R-:W-:Y:S01]  /*0970*/  UMOV UR7, 0x20 ;  /* 0x0000002000077882 */ /* 0x000fe20000000000 */
[----:B------:R-:W-:Y:S02]  /*0980*/  ULEA UR8, UR37, UR8, 0x18 ;  /* 0x0000000825087291 */ /* 0x000fe4000f8ec0ff */
[----:B---3--:R-:W-:-:S04]  /*0990*/  UIADD3 UR12, UPT, UPT, -UR7, 0x100000, URZ ;  /* 0x00100000070c7890 */ /* 0x008fc8000fffe1ff */
[----:B------:R-:W-:Y:S02]  /*09a0*/  USHF.L.U32 UR13, UR12, 0xb, URZ ;  /* 0x0000000b0c0d7899 */ /* 0x000fe400080006ff */
[----:B------:R-:W-:Y:S01]  /*09b0*/  USHF.L.U32 UR12, UR12, 0x1, URZ ;  /* 0x000000010c0c7899 */ /* 0x000fe200080006ff */
[----:B------:R-:W-:Y:S01]  /*09c0*/  ELECT P0, URZ, PT ;  /* 0x0000000000ff782f */ /* 0x000fe20003800000 */
[----:B------:R-:W2:Y:S10]  /*09d0*/  FENCE.VIEW.ASYNC.S ;  /* 0x00000000000073c6 */ /* 0x000eb40000000000 */
[----:B--2---:R2:W3:Y:S01]  /*09e0*/  SYNCS.EXCH.64 URZ, [UR8+0xf0], UR12 ;  /* 0x0000f00c08ff75b2 */ /* 0x0044e20008000100 */
[----:B------:R2:W1:Y:S01]  /*09f0*/  SYNCS.EXCH.64 URZ, [UR8+0xf8], UR12 ;  /* 0x0000f80c08ff75b2 */ /* 0x0004620008000100 */
[----:B------:R-:W-:Y:S01]  /*0a00*/  NOP ;  /* 0x0000000000007918 */ /* 0x000fe20000000000 */
.L_x_12:
[----:B------:R-:W4:Y:S01]  /*0a10*/  SHFL.IDX PT, R0, R173, RZ, 0x1f ;  /* 0x00001fffad007589 */ /* 0x000f2200000e0000 */
[----:B------:R-:W-:Y:S01]  /*0a20*/  NOP ;  /* 0x0000000000007918 */ /* 0x000fe20000000000 */
[----:B----4-:R-:W-:-:S13]  /*0a30*/  ISETP.NE.AND P0, PT, R0, 0x4, PT ;  /* 0x000000040000780c */ /* 0x010fda0003f05270 */
[----:B------:R-:W-:Y:S05]  /*0a40*/  @P0 BRA `(.L_x_13) ;  /* 0x0000000000480947 */ /* 0x000fea0003800000 */
[----:B---3--:R-:W-:Y:S01]  /*0a50*/  UMOV UR9, 0x1e0 ;  /* 0x000001e000097882 */ /* 0x008fe20000000000 */
[----:B--2---:R-:W-:Y:S01]  /*0a60*/  UMOV UR8, 0x400 ;  /* 0x0000040000087882 */ /* 0x004fe20000000000 */
[----:B------:R-:W-:Y:S01]  /*0a70*/  USEL UR9, UR9, 0x1a0, UP5 ;  /* 0x000001a009097887 */ /* 0x000fe2000a800000 */
        /* <DEDUP_REMOVED lines=9> */
[----:B------:R-:W2:Y:S02]  /*0b10*/  FENCE.VIEW.ASYNC.S ;  /* 0x00000000000073c6 */ /* 0x000ea40000000000 */
[----:B--2---:R4:W2:Y:S08]  /*0b20*/  SYNCS.EXCH.64 URZ, [UR8+0x100], UR12 ;  /* 0x0001000c08ff75b2 */ /* 0x0048b00008000100 */
[----:B------:R4:W3:Y:S01]  /*0b30*/  SYNCS.EXCH.64 URZ, [UR8+0x110], UR14 ;  /* 0x0001100e08ff75b2 */ /* 0x0008e20008000100 */
[----:B------:R4:W1:Y:S01]  /*0b40*/  SYNCS.EXCH.64 URZ, [UR8+0x108], UR12 ;  /* 0x0001080c08ff75b2 */ /* 0x0008620008000100 */
[----:B------:R4:W1:Y:S02]  /*0b50*/  SYNCS.EXCH.64 URZ, [UR8+0x118], UR14 ;  /* 0x0001180e08ff75b2 */ /* 0x0008640008000100 */
[----:B----4-:R-:W-:Y:S01]  /*0b60*/  NOP ;  /* 0x0000000000007918 */ /* 0x010fe20000000000 */
.L_x_13:
[----:B------:R-:W4:Y:S01]  /*0b70*/  SHFL.IDX PT, R0, R173, RZ, 0x1f ;  /* 0x00001fffad007589 */ /* 0x000f2200000e0000 */
[----:B------:R-:W-:Y:S01]  /*0b80*/  NOP ;  /* 0x0000000000007918 */ /* 0x000fe20000000000 */
[----:B----4-:R-:W-:-:S13]  /*0b90*/  ISETP.NE.AND P0, PT, R0, 0x5, PT ;  /* 0x000000050000780c */ /* 0x010fda0003f05270 */
[----:B------:R-:W-:Y:S05]  /*0ba0*/  @P0 BRA `(.L_x_14) ;  /* 0x0000000000440947 */ /* 0x000fea0003800000 */
[----:B---3--:R-:W-:Y:S01]  /*0bb0*/  UMOV UR9, 0x400 ;  /* 0x0000040000097882 */ /* 0x008fe20000000000 */
[----:B--2---:R-:W-:Y:S01]  /*0bc0*/  UMOV UR8, 0x1 ;  /* 0x0000000100087882 */ /* 0x004fe20000000000 */
        /* <DEDUP_REMOVED lines=15> */
.L_x_14:
[----:B------:R-:W4:Y:S01]  /*0cc0*/  SHFL.IDX PT, R0, R173, RZ, 0x1f ;  /* 0x00001fffad007589 */ /* 0x000f2200000e0000 */
[----:B------:R-:W-:Y:S01]  /*0cd0*/  ISETP.NE.OR P1, PT, RZ, UR10, !P1 ;  /* 0x0000000aff007c0c */ /* 0x000fe2000cf25670 */
[----:B------:R-:W-:Y:S01]  /*0ce0*/  NOP ;  /* 0x0000000000007918 */ /* 0x000fe20000000000 */
[----:B----4-:R-:W-:-:S13]  /*0cf0*/  ISETP.NE.AND P0, PT, R0, 0x3, PT ;  /* 0x000000030000780c */ /* 0x010fda0003f05270 */
[----:B------:R-:W-:Y:S05]  /*0d00*/  @P0 BRA `(.L_x_15) ;  /* 0x0000000000340947 */ /* 0x000fea0003800000 */
[----:B--2---:R-:W-:Y:S01]  /*0d10*/  UMOV UR8, 0x400 ;  /* 0x0000040000087882 */ /* 0x004fe20000000000 */
[----:B------:R-:W-:Y:S01]  /*0d20*/  UMOV UR7, 0x20 ;  /* 0x0000002000077882 */ /* 0x000fe20000000000 */
[----:B------:R-:W-:Y:S02]  /*0d30*/  ULEA UR8, UR37, UR8, 0x18 ;  /* 0x0000000825087291 */ /* 0x000fe4000f8ec0ff */
[----:B---3--:R-:W-:-:S04]  /*0d40*/  UIADD3 UR12, UPT, UPT, -UR7, 0x100000, URZ ;  /* 0x00100000070c7890 */ /* 0x008fc8000fffe1ff */
[----:B------:R-:W-:Y:S02]  /*0d50*/  USHF.L.U32 UR13, UR12, 0xb, URZ ;  /* 0x0000000b0c0d7899 */ /* 0x000fe400080006ff */
[----:B------:R-:W-:Y:S01]  /*0d60*/  USHF.L.U32 UR12, UR12, 0x1, URZ ;  /* 0x000000010c0c7899 */ /* 0x000fe200080006ff */
[----:B------:R-:W-:Y:S01]  /*0d70*/  ELECT P0, URZ, PT ;  /* 0x0000000000ff782f */ /* 0x000fe20003800000 */
[----:B------:R-:W2:Y:S10]  /*0d80*/  FENCE.VIEW.ASYNC.S ;  /* 0x00000000000073c6 */ /* 0x000eb40000000000 */
[----:B--2---:R4:W2:Y:S01]  /*0d90*/  SYNCS.EXCH.64 URZ, [UR8+0x140], UR12 ;  /* 0x0001400c08ff75b2 */ /* 0x0048a20008000100 */
[----:B------:R4:W3:Y:S01]  /*0da0*/  SYNCS.EXCH.64 URZ, [UR8+0x150], UR12 ;  /* 0x0001500c08ff75b2 */ /* 0x0008e20008000100 */
[----:B------:R4:W1:Y:S01]  /*0db0*/  SYNCS.EXCH.64 URZ, [UR8+0x148], UR12 ;  /* 0x0001480c08ff75b2 */ /* 0x0008620008000100 */
[----:B------:R4:W1:Y:S02]  /*0dc0*/  SYNCS.EXCH.64 URZ, [UR8+0x158], UR12 ;  /* 0x0001580c08ff75b2 */ /* 0x0008640008000100 */
[----:B----4-:R-:W-:Y:S01]  /*0dd0*/  NOP ;  /* 0x0000000000007918 */ /* 0x010fe20000000000 */
.L_x_15:
[----:B------:R-:W-:Y:S01]  /*0de0*/  VOTEU.ALL UP1, P1 ;  /* 0x0000000000ff7886 */ /* 0x000fe20000820000 */
[----:B--2---:R-:W2:Y:S01]  /*0df0*/  LDCU UR8, c[0x0][0x36c] ;  /* 0x00006d80ff0877ac */ /* 0x004ea20008000800 */
[----:B------:R-:W-:Y:S01]  /*0e00*/  NOP ;  /* 0x0000000000007918 */ /* 0x000fe20000000000 */
[----:B------:R-:W-:Y:S01]  /*0e10*/  LOP3.LUT R10, R185, 0x1f, RZ, 0xc0, !PT ;  /* 0x0000001fb90a7812 */ /* 0x000fe200078ec0ff */
[----:B---3--:R-:W-:Y:S01]  /*0e20*/  UMOV UR12, 0x20 ;  /* 0x00000020000c7882 */ /* 0x008fe20000000000 */
[----:B------:R-:W-:Y:S01]  /*0e30*/  @!UP1 UMOV UR7, 0x400 ;  /* 0x0000040000079882 */ /* 0x000fe20000000000 */
[----:B------:R-:W-:-:S04]  /*0e40*/  @!UP1 UIADD3 UR12, UPT, UPT, -UR12, 0x100000, URZ ;  /* 0x001000000c0c9890 */ /* 0x000fc8000fffe1ff */
[----:B------:R-:W-:Y:S02]  /*0e50*/  @!UP1 USHF.L.U32 UR13, UR12, 0xb, URZ ;  /* 0x0000000b0c0d9899 */ /* 0x000fe400080006ff */
[----:B------:R-:W-:Y:S02]  /*0e60*/  @!UP1 USHF.L.U32 UR12, UR12, 0x1, URZ ;  /* 0x000000010c0c9899 */ /* 0x000fe400080006ff */
[----:B------:R-:W-:Y:S01]  /*0e70*/  @!UP1 ULEA UR7, UR37, UR7, 0x18 ;  /* 0x0000000725079291 */ /* 0x000fe2000f8ec0ff */
[----:B------:R-:W-:Y:S01]  /*0e80*/  VOTEU.ALL UP1, P1 ;  /* 0x0000000000ff7886 */ /* 0x000fe20000820000 */
[----:B------:R-:W-:Y:S01]  /*0e90*/  UISETP.NE.AND UP4, UPT, UR10, URZ, UPT ;  /* 0x000000ff0a00728c */ /* 0x000fe2000bf85270 */
[----:B------:R-:W3:Y:S09]  /*0ea0*/  FENCE.VIEW.ASYNC.S ;  /* 0x00000000000073c6 */ /* 0x000ef20000000000 */
[----:B---3--:R3:W4:Y:S01]  /*0eb0*/  @!UP1 SYNCS.EXCH.64 URZ, [UR7+0x160], UR12 ;  /* 0x0001600c07ff95b2 */ /* 0x0087220008000100 */
[----:B--2---:R-:W-:-:S09]  /*0ec0*/  UISETP.EQ.U32.AND UP1, UPT, UR8, 0x1, UPT ;  /* 0x000000010800788c */ /* 0x004fd2000bf22070 */
[----:B------:R-:W-:Y:S05]  /*0ed0*/  BRA.U !UP1, `(.L_x_16) ;  /* 0x0000000109087547 */ /* 0x000fea000b800000 */
[----:B-1--4-:R-:W-:Y:S01]  /*0ee0*/  UCGABAR_ARV ;  /* 0x00000000000079c7 */ /* 0x012fe20008000000 */
[----:B------:R-:W-:Y:S05]  /*0ef0*/  BRA `(.L_x_17) ;  /* 0x0000000000047947 */ /* 0x000fea0003800000 */
.L_x_16:
[----:B-1--4-:R-:W-:Y:S01]  /*0f00*/  NOP ;  /* 0x0000000000007918 */ /* 0x012fe20000000000 */
.L_x_17:
[----:B------:R-:W1:Y:S01]  /*0f10*/  S2R R20, SR_CTAID.Y ;  /* 0x0000000000147919 */ /* 0x000e620000002600 */
[----:B------:R-:W-:-:S05]  /*0f20*/  CS2R.32 R170, SR_CgaSize ;  /* 0x0000000000aa7805 */ /* 0x000fca0000008a00 */
[----:B------:R-:W-:-:S05]  /*0f30*/  IMAD R170, R170, -0xa0, RZ ;  /* 0xffffff60aaaa7824 */ /* 0x000fca00078e02ff */
[----:B---3--:R-:W-:-:S14]  /*0f40*/  R2UR UR7, R170 ;  /* 0x00000000aa0772ca */ /* 0x008fdc00000e0000 */
[----:B------:R-:W2:Y:S01]  /*0f50*/  LDCU UR7, c[0x0][UR7+0x2b4] ;  /* 0x00005680070777ac */ /* 0x000ea20008000800 */
[----:B------:R-:W-:-:S05]  /*0f60*/  CS2R.32 R0, SR_CgaSize ;  /* 0x0000000000007805 */ /* 0x000fca0000008a00 */
[----:B------:R-:W-:-:S06]  /*0f70*/  IMAD R0, R0, -0xa0, RZ ;  /* 0xffffff6000007824 */ /* 0x000fcc00078e02ff */
[----:B------:R-:W3:Y:S01]  /*0f80*/  LDC R0, c[0x0][R0+0x2a4] ;  /* 0x0000a90000007b82 */ /* 0x000ee20000000800 */
[----:B------:R-:W-:Y:S01]  /*0f90*/  PRMT R8, RZ, 0x7610, R8 ;  /* 0x00007610ff087816 */ /* 0x000fe20000000008 */
[----:B------:R-:W4:Y:S01]  /*0fa0*/  S2R R11, SR_CTAID.X ;  /* 0x00000000000b7919 */ /* 0x000f220000002500 */
[----:B------:R-:W-:-:S05]  /*0fb0*/  CS2R.32 R170, SR_CgaSize ;  /* 0x0000000000aa7805 */ /* 0x000fca0000008a00 */
[----:B------:R-:W-:-:S05]  /*0fc0*/  IMAD R170, R170, -0xa0, RZ ;  /* 0xffffff60aaaa7824 */ /* 0x000fca00078e02ff */
[----:B------:R-:W-:-:S14]  /*0fd0*/  R2UR UR8, R170 ;  /* 0x00000000aa0872ca */ /* 0x000fdc00000e0000 */
[----:B------:R-:W3:Y:S01]  /*0fe0*/  LDCU UR8, c[0x0][UR8+0x2b0] ;  /* 0x00005600080877ac */ /* 0x000ee20008000800 */
[----:B------:R-:W-:Y:S01]  /*0ff0*/  UISETP.NE.AND UP2, UPT, UR10, 0x2, UPT ;  /* 0x000000020a00788c */ /* 0x000fe2000bf45270 */
[----:B------:R-:W2:Y:S01]  /*1000*/  LDC R9, c[0x0][0xb24] ;  /* 0x0002c900ff097b82 */ /* 0x000ea20000000800 */
[----:B------:R-:W-:-:S05]  /*1010*/  CS2R.32 R2, SR_CgaSize ;  /* 0x0000000000027805 */ /* 0x000fca0000008a00 */
[----:B------:R-:W-:-:S06]  /*1020*/  IMAD R2, R2, -0xa0, RZ ;  /* 0xffffff6002027824 */ /* 0x000fcc00078e02ff */
[----:B------:R-:W3:Y:S08]  /*1030*/  LDC R2, c[0x0][R2+0x2a0] ;  /* 0x0000a80002027b82 */ /* 0x000ef00000000800 */
[----:B------:R-:W3:Y:S01]  /*1040*/  LDC R72, c[0x0][0xb24] ;  /* 0x0002c900ff487b82 */ /* 0x000ee20000000800 */
[----:B-1----:R-:W-:-:S07]  /*1050*/  I2FP.F32.U32 R3, R20 ;  /* 0x0000001400037245 */ /* 0x002fce0000201000 */
[----:B------:R-:W1:Y:S01]  /*1060*/  S2UR UR36, SR_CTAID.Z ;  /* 0x00000000002479c3 */ /* 0x000e620000002700 */
[----:B--2---:R-:W-:Y:S01]  /*1070*/  ISETP.GE.AND P0, PT, R9, 0x1, PT ;  /* 0x000000010900780c */ /* 0x004fe20003f06270 */
[----:B----4-:R-:W-:Y:S01]  /*1080*/  IMAD.MOV.U32 R21, RZ, RZ, R11 ;  /* 0x000000ffff157224 */ /* 0x010fe200078e000b */
[----:B------:R-:W-:Y:S01]  /*1090*/  I2FP.F32.U32 R4, R11 ;  /* 0x0000000b00047245 */ /* 0x000fe20000201000 */
[----:B------:R-:W-:Y:S01]  /*10a0*/  FMUL R3, R3, UR7 ;  /* 0x0000000703037c20 */ /* 0x000fe20008400000 */
[----:B------:R-:W2:Y:S03]  /*10b0*/  LDCU UR7, c[0x0][0xb30] ;  /* 0x00016600ff0777ac */ /* 0x000ea60008000800 */
[----:B---3--:R-:W-:Y:S01]  /*10c0*/  FMUL R4, R4, UR8 ;  /* 0x0000000804047c20 */ /* 0x008fe20008400000 */
[----:B------:R-:W3:Y:S08]  /*10d0*/  F2I.U32.TRUNC.NTZ R147, R3 ;  /* 0x0000000300937305 */ /* 0x000ef0000020f000 */
[----:B------:R-:W4:Y:S01]  /*10e0*/  F2I.U32.TRUNC.NTZ R170, R4 ;  /* 0x0000000400aa7305 */ /* 0x000f22000020f000 */
[----:B--2---:R-:W-:Y:S01]  /*10f0*/  UISETP.NE.AND UP3, UPT, UR7, 0x1, UPT ;  /* 0x000000010700788c */ /* 0x004fe2000bf65270 */
[----:B---3--:R-:W-:-:S05]  /*1100*/  IADD3 R147, PT, PT, -R147, RZ, RZ ;  /* 0x000000ff93937210 */ /* 0x008fca0007ffe1ff */
[----:B------:R-:W-:Y:S01]  /*1110*/  IMAD R147, R0, R147, R20 ;  /* 0x0000009300937224 */ /* 0x000fe200078e0214 */
[----:B------:R-:W-:Y:S01]  /*1120*/  PRMT R0, RZ, 0x7610, R0 ;  /* 0x00007610ff007816 */ /* 0x000fe20000000000 */
[----:B----4-:R-:W-:-:S04]  /*1130*/  IMAD.MOV R170, RZ, RZ, -R170 ;  /* 0x000000ffffaa7224 */ /* 0x010fc800078e0aaa */
[----:B------:R-:W-:Y:S01]  /*1140*/  IMAD R170, R2, R170, R11 ;  /* 0x000000aa02aa7224 */ /* 0x000fe200078e020b */
[----:B-1----:R-:W-:Y:S06]  /*1150*/  BRA.U UP4, `(.L_x_18) ;  /* 0x0000000104247547 */ /* 0x002fec000b800000 */
[----:B------:R-:W-:Y:S01]  /*1160*/  ISETP.NE.AND P1, PT, R147, RZ, PT ;  /* 0x000000ff9300720c */ /* 0x000fe20003f25270 */
[----:B------:R-:W-:Y:S01]  /*1170*/  IMAD.MOV.U32 R0, RZ, RZ, 0x3 ;  /* 0x00000003ff007424 */ /* 0x000fe200078e00ff */
[C---:B------:R-:W-:Y:S02]  /*1180*/  LOP3.LUT R3, R170.reuse, 0xfffffffe, RZ, 0xc0, !PT ;  /* 0xfffffffeaa037812 */ /* 0x040fe400078ec0ff */
[----:B------:R-:W-:Y:S02]  /*1190*/  ISETP.LT.U32.OR P1, PT, R170, 0x2, !P1 ;  /* 0x00000002aa00780c */ /* 0x000fe40004f21470 */
[----:B------:R-:W-:Y:S02]  /*11a0*/  SHF.L.U32 R0, R0, R3, RZ ;  /* 0x0000000300007219 */ /* 0x000fe400000006ff */
[----:B------:R-:W-:Y:S02]  /*11b0*/  SEL R5, RZ, 0x1, !P1 ;  /* 0x00000001ff057807 */ /* 0x000fe40004800000 */
[----:B------:R-:W-:-:S05]  /*11c0*/  SEL R2, RZ, 0x2, !P1 ;  /* 0x00000002ff027807 */ /* 0x000fca0004800000 */
[----:B------:R-:W-:-:S05]  /*11d0*/  IMAD.IADD R2, R5, 0x1, R2 ;  /* 0x0000000105027824 */ /* 0x000fca00078e0202 */
[----:B------:R-:W-:Y:S02]  /*11e0*/  PRMT R8, R2, 0x7610, R8 ;  /* 0x0000761002087816 */ /* 0x000fe40000000008 */
.L_x_18:
[----:B------:R-:W-:Y:S05]  /*11f0*/  @!P0 BRA `(.L_x_19) ;  /* 0x0000000000b88947 */ /* 0x000fea0003800000 */
[----:B------:R-:W1:Y:S01]  /*1200*/  LDC.64 R4, c[0x0][0xb18] ;  /* 0x0002c600ff047b82 */ /* 0x000e620000000a00 */
[----:B------:R-:W-:-:S07]  /*1210*/  ISETP.NE.AND P0, PT, R9, 0x1, PT ;  /* 0x000000010900780c */ /* 0x000fce0003f05270 */
[----:B------:R-:W2:Y:S08]  /*1220*/  LDC R14, c[0x0][0xb0c] ;  /* 0x0002c300ff0e7b82 */ /* 0x000eb00000000800 */
[----:B------:R-:W3:Y:S08]  /*1230*/  LDC R13, c[0x0][0x370] ;  /* 0x0000dc00ff0d7b82 */ /* 0x000ef00000000800 */
[----:B------:R-:W4:Y:S01]  /*1240*/  LDC R16, c[0x0][0x374] ;  /* 0x0000dd00ff107b82 */ /* 0x000f220000000800 */
[----:B-1----:R-:W-:-:S07]  /*1250*/  ISETP.NE.AND P1, PT, R4, 0x1, PT ;  /* 0x000000010400780c */ /* 0x002fce0003f25270 */
[----:B------:R-:W3:Y:S01]  /*1260*/  LDC.64 R6, c[0x0][0xb10] ;  /* 0x0002c400ff067b82 */ /* 0x000ee20000000a00 */
[----:B--2---:R-:W-:-:S07]  /*1270*/  ISETP.NE.AND P2, PT, R14, 0x1, PT ;  /* 0x000000010e00780c */ /* 0x004fce0003f45270 */
[----:B------:R-:W1:Y:S08]  /*1280*/  LDC R12, c[0x0][0xb20] ;  /* 0x0002c800ff0c7b82 */ /* 0x000e700000000800 */
[----:B------:R-:W2:Y:S01]  /*1290*/  LDC.64 R2, c[0x0][0xb28] ;  /* 0x0002ca00ff027b82 */ /* 0x000ea20000000a00 */
[----:B----4-:R-:W-:-:S04]  /*12a0*/  IMAD.HI.U32 R15, R16, R5, RZ ;  /* 0x00000005100f7227 */ /* 0x010fc800078e00ff */
[----:B------:R-:W-:-:S04]  /*12b0*/  IMAD.HI.U32 R5, R20, R5, RZ ;  /* 0x0000000514057227 */ /* 0x000fc800078e00ff */
[----:B---3--:R-:W-:-:S04]  /*12c0*/  IMAD.HI.U32 R18, R13, R6, RZ ;  /* 0x000000060d127227 */ /* 0x008fc800078e00ff */
[C---:B------:R-:W-:Y:S01]  /*12d0*/  IMAD.HI.U32 R22, R11.reuse, R6, RZ ;  /* 0x000000060b167227 */ /* 0x040fe200078e00ff */
[-C--:B------:R-:W-:Y:S02]  /*12e0*/  @P2 SHF.R.U32.HI R13, RZ, R7.reuse, R18 ;  /* 0x00000007ff0d2219 */ /* 0x080fe40000011612 */
[-C--:B-1----:R-:W-:Y:S02]  /*12f0*/  @P1 SHF.R.U32.HI R16, RZ, R12.reuse, R15 ;  /* 0x0000000cff101219 */ /* 0x082fe4000001160f */
[----:B------:R-:W-:Y:S02]  /*1300*/  SHF.R.U32.HI R5, RZ, R12, R5 ;  /* 0x0000000cff057219 */ /* 0x000fe40000011605 */
[----:B------:R-:W-:Y:S02]  /*1310*/  SHF.R.U32.HI R22, RZ, R7, R22 ;  /* 0x00000007ff167219 */ /* 0x000fe40000011616 */
[----:B------:R-:W-:Y:S01]  /*1320*/  SEL R5, R20, R5, !P1 ;  /* 0x0000000514057207 */ /* 0x000fe20004800000 */
[----:B--2---:R-:W-:Y:S01]  /*1330*/  IMAD.HI.U32 R18, R16, R2, RZ ;  /* 0x0000000210127227 */ /* 0x004fe200078e00ff */
[----:B------:R-:W-:-:S02]  /*1340*/  SEL R21, R11, R22, !P2 ;  /* 0x000000160b157207 */ /* 0x000fc40005000000 */
[----:B------:R-:W-:Y:S01]  /*1350*/  IADD3 R7, PT, PT, -R5, RZ, RZ ;  /* 0x000000ff05077210 */ /* 0x000fe20007ffe1ff */
[----:B------:R-:W-:Y:S01]  /*1360*/  IMAD.HI.U32 R6, R13, R2, RZ ;  /* 0x000000020d067227 */ /* 0x000fe200078e00ff */
[----:B------:R-:W-:-:S03]  /*1370*/  @P0 SHF.R.U32.HI R16, RZ, R3, R18 ;  /* 0x00000003ff100219 */ /* 0x000fc60000011612 */
[----:B------:R-:W-:Y:S01]  /*1380*/  IMAD R7, R4, R7, R20 ;  /* 0x0000000704077224 */ /* 0x000fe200078e0214 */
[----:B------:R-:W-:Y:S01]  /*1390*/  @P0 SHF.R.U32.HI R13, RZ, R3, R6 ;  /* 0x00000003ff0d0219 */ /* 0x000fe20000011606 */
[----:B------:R-:W-:-:S04]  /*13a0*/  IMAD R16, R16, R9, RZ ;  /* 0x0000000910107224 */ /* 0x000fc800078e02ff */
[----:B------:R-:W-:Y:S01]  /*13b0*/  IMAD R6, R13, R9, RZ ;  /* 0x000000090d067224 */ /* 0x000fe200078e02ff */
[----:B------:R-:W-:-:S04]  /*13c0*/  ISETP.GE.AND P1, PT, R5, R16, PT ;  /* 0x000000100500720c */ /* 0x000fc80003f26270 */
[----:B------:R-:W-:Y:S01]  /*13d0*/  ISETP.GE.OR P1, PT, R21, R6, P1 ;  /* 0x000000061500720c */ /* 0x000fe20000f26670 */
[----:B------:R-:W-:-:S05]  /*13e0*/  IMAD.HI.U32 R6, R5, R2, RZ ;  /* 0x0000000205067227 */ /* 0x000fca00078e00ff */
[----:B------:R-:W-:-:S04]  /*13f0*/  SHF.R.U32.HI R6, RZ, R3, R6 ;  /* 0x00000003ff067219 */ /* 0x000fc80000011606 */
[----:B------:R-:W-:-:S03]  /*1400*/  SEL R6, R5, R6, !P0 ;  /* 0x0000000605067207 */ /* 0x000fc60004000000 */
[----:B------:R-:W-:Y:S01]  /*1410*/  @!P1 IMAD.HI.U32 R12, R21, R2, RZ ;  /* 0x00000002150c9227 */ /* 0x000fe200078e00ff */
[----:B------:R-:W-:-:S04]  /*1420*/  IADD3 R2, PT, PT, -R6, RZ, RZ ;  /* 0x000000ff06027210 */ /* 0x000fc80007ffe1ff */
[----:B------:R-:W-:Y:S01]  /*1430*/  @!P1 SHF.R.U32.HI R12, RZ, R3, R12 ;  /* 0x00000003ff0c9219 */ /* 0x000fe2000001160c */
[----:B------:R-:W-:-:S03]  /*1440*/  IMAD R2, R9, R2, R5 ;  /* 0x0000000209027224 */ /* 0x000fc600078e0205 */
[----:B------:R-:W-:-:S05]  /*1450*/  @!P1 SEL R3, R21, R12, !P0 ;  /* 0x0000000c15039207 */ /* 0x000fca0004000000 */
[--C-:B------:R-:W-:Y:S02]  /*1460*/  @!P1 IMAD.IADD R6, R6, 0x1, -R3.reuse ;  /* 0x0000000106069824 */ /* 0x100fe400078e0a03 */
[----:B------:R-:W-:Y:S01]  /*1470*/  @!P1 IMAD R3, R2, R13, R3 ;  /* 0x0000000d02039224 */ /* 0x000fe200078e0203 */
[----:B------:R-:W-:Y:S01]  /*1480*/  IADD3 R2, PT, PT, -R21, RZ, RZ ;  /* 0x000000ff15027210 */ /* 0x000fe20007ffe1ff */
[----:B------:R-:W-:Y:S02]  /*1490*/  @!P1 IMAD R5, R6, R9, R21 ;  /* 0x0000000906059224 */ /* 0x000fe400078e0215 */
[----:B------:R-:W-:Y:S02]  /*14a0*/  @!P1 IMAD.MOV.U32 R21, RZ, RZ, R3 ;  /* 0x000000ffff159224 */ /* 0x000fe400078e0003 */
[----:B------:R-:W-:Y:S02]  /*14b0*/  IMAD R2, R14, R2, R11 ;  /* 0x000000020e027224 */ /* 0x000fe400078e020b */
[----:B------:R-:W-:-:S02]  /*14c0*/  IMAD R20, R5, R4, R7 ;  /* 0x0000000405147224 */ /* 0x000fc400078e0207 */
[----:B------:R-:W-:Y:S02]  /*14d0*/  IMAD R21, R21, R14, R2 ;  /* 0x0000000e15157224 */ /* 0x000fe400078e0202 */
.L_x_19:
[----:B------:R-:W-:Y:S05]  /*14e0*/  BRA.U UP3, `(.L_x_20) ;  /* 0x0000000103407547 */ /* 0x000fea000b800000 */
[----:B------:R-:W1:Y:S08]  /*14f0*/  LDC.64 R4, c[0x0][0xb10] ;  /* 0x0002c400ff047b82 */ /* 0x000e700000000a00 */
[----:B------:R-:W2:Y:S08]  /*1500*/  LDC.64 R2, c[0x0][0xb18] ;  /* 0x0002c600ff027b82 */ /* 0x000eb00000000a00 */
[----:B------:R-:W3:Y:S08]  /*1510*/  LDC R6, c[0x0][0xb20] ;  /* 0x0002c800ff067b82 */ /* 0x000ef00000000800 */
[----:B------:R-:W4:Y:S01]  /*1520*/  LDC R12, c[0x0][0xb0c] ;  /* 0x0002c300ff0c7b82 */ /* 0x000f220000000800 */
[----:B-1----:R-:W-:-:S05]  /*1530*/  IMAD.HI.U32 R4, R21, R4, RZ ;  /* 0x0000000415047227 */ /* 0x002fca00078e00ff */
[----:B------:R-:W-:Y:S01]  /*1540*/  SHF.R.U32.HI R4, RZ, R5, R4 ;  /* 0x00000005ff047219 */ /* 0x000fe20000011604 */
[----:B--2---:R-:W-:Y:S01]  /*1550*/  IMAD.HI.U32 R3, R20, R3, RZ ;  /* 0x0000000314037227 */ /* 0x004fe200078e00ff */
[----:B------:R-:W-:-:S04]  /*1560*/  ISETP.NE.AND P0, PT, R2, 0x1, PT ;  /* 0x000000010200780c */ /* 0x000fc80003f05270 */
[----:B---3--:R-:W-:-:S04]  /*1570*/  SHF.R.U32.HI R3, RZ, R6, R3 ;  /* 0x00000006ff037219 */ /* 0x008fc80000011603 */
[----:B------:R-:W-:Y:S02]  /*1580*/  SEL R3, R20, R3, !P0 ;  /* 0x0000000314037207 */ /* 0x000fe40004000000 */
[----:B----4-:R-:W-:-:S04]  /*1590*/  ISETP.NE.AND P1, PT, R12, 0x1, PT ;  /* 0x000000010c00780c */ /* 0x010fc80003f25270 */
[----:B------:R-:W-:-:S05]  /*15a0*/  SEL R6, R21, R4, !P1 ;  /* 0x0000000415067207 */ /* 0x000fca0004800000 */
[----:B------:R-:W-:Y:S02]  /*15b0*/  IMAD.IADD R4, R3, 0x1, -R6 ;  /* 0x0000000103047824 */ /* 0x000fe400078e0a06 */
[----:B------:R-:W-:Y:S02]  /*15c0*/  IMAD.IADD R3, R6, 0x1, -R3 ;  /* 0x0000000106037824 */ /* 0x000fe400078e0a03 */
[----:B------:R-:W-:Y:S02]  /*15d0*/  IMAD R21, R4, R12, R21 ;  /* 0x0000000c04157224 */ /* 0x000fe400078e0215 */
[----:B------:R-:W-:Y:S02]  /*15e0*/  IMAD R20, R3, R2, R20 ;  /* 0x0000000203147224 */ /* 0x000fe400078e0214 */
.L_x_20:
[----:B------:R-:W-:Y:S05]  /*15f0*/  BRA.U !UP1, `(.L_x_21) ;  /* 0x00000001090c7547 */ /* 0x000fea000b800000 */
[----:B------:R-:W-:Y:S01]  /*1600*/  UCGABAR_WAIT ;  /* 0x0000000000007dc7 */ /* 0x000fe20008000000 */
[----:B------:R-:W-:Y:S01]  /*1610*/  CCTL.IVALL ;  /* 0x00000000ff00798f */ /* 0x000fe20002000000 */
[----:B------:R-:W-:Y:S05]  /*1620*/  BRA `(.L_x_22) ;  /* 0x0000000000047947 */ /* 0x000fea0003800000 */
.L_x_21:
[----:B------:R-:W-:Y:S06]  /*1630*/  BAR.SYNC.DEFER_BLOCKING 0x0 ;  /* 0x0000000000007b1d */ /* 0x000fec0000010000 */
.L_x_22:
[----:B------:R-:W-:Y:S05]  /*1640*/  BRA.U UP2, `(.L_x_23) ;  /* 0x0000001502a07547 */ /* 0x000fea000b800000 */
[----:B------:R-:W1:Y:S01]  /*1650*/  LDCU UR4, c[0x0][0x38c] ;  /* 0x00007180ff0477ac */ /* 0x000e620008000800 */
[----:B------:R-:W2:Y:S01]  /*1660*/  LDC R9, c[0x0][0x370] ;  /* 0x0000dc00ff097b82 */ /* 0x000ea20000000800 */
[----:B------:R-:W-:Y:S01]  /*1670*/  IMAD.SHL.U32 R16, R11, 0x80, RZ ;  /* 0x000000800b107824 */ /* 0x000fe200078e00ff */
[----:B------:R-:W-:Y:S01]  /*1680*/  PLOP3.LUT P1, PT, PT, PT, UP5, 0x80, 0x8 ;  /* 0x000000000008781c */ /* 0x000fe20003f2f058 */
[----:B------:R-:W-:Y:S01]  /*1690*/  UISETP.NE.AND UP1, UPT, UR10, URZ, UPT ;  /* 0x000000ff0a00728c */ /* 0x000fe2000bf25270 */
[----:B------:R-:W-:Y:S01]  /*16a0*/  ISETP.NE.AND P4, PT, R10, RZ, P5 ;  /* 0x000000ff0a00720c */ /* 0x000fe20002f85270 */
[----:B------:R-:W-:Y:S01]  /*16b0*/  IMAD.MOV.U32 R15, RZ, RZ, 0x1 ;  /* 0x00000001ff0f7424 */ /* 0x000fe200078e00ff */
[----:B------:R-:W-:Y:S01]  /*16c0*/  PLOP3.LUT P1, PT, P1, PT, PT, 0x8, 0x80 ;  /* 0x000000000080781c */ /* 0x000fe20000f2e170 */
[----:B------:R-:W-:Y:S01]  /*16d0*/  IMAD.MOV.U32 R14, RZ, RZ, RZ ;  /* 0x000000ffff0e7224 */ /* 0x000fe200078e00ff */
[----:B------:R-:W3:Y:S01]  /*16e0*/  LDC R0, c[0x0][0x374] ;  /* 0x0000dd00ff007b82 */ /* 0x000ee20000000800 */
[----:B------:R-:W-:Y:S01]  /*16f0*/  CS2R R12, SRZ ;  /* 0x00000000000c7805 */ /* 0x000fe2000001ff00 */
[----:B------:R-:W-:Y:S01]  /*1700*/  IMAD.MOV.U32 R10, RZ, RZ, 0x1 ;  /* 0x00000001ff0a7424 */ /* 0x000fe200078e00ff */
[----:B------:R-:W-:Y:S01]  /*1710*/  LOP3.LUT R16, R16, 0x80, RZ, 0xc0, !PT ;  /* 0x0000008010107812 */ /* 0x000fe200078ec0ff */
[----:B------:R-:W4:Y:S01]  /*1720*/  LDCU.64 UR14, c[0x0][0x348] ;  /* 0x00006900ff0e77ac */ /* 0x000f220008000a00 */
[----:B------:R-:W-:-:S02]  /*1730*/  USEL UR22, UR6, 0x2, UP1 ;  /* 0x0000000206167887 */ /* 0x000fc40008800000 */
[----:B-1----:R-:W-:Y:S01]  /*1740*/  UIADD3 UR5, UPT, UPT, UR4, 0x3f, URZ ;  /* 0x0000003f04057890 */ /* 0x002fe2000fffe0ff */
[----:B------:R-:W-:-:S03]  /*1750*/  UMOV UR23, URZ ;  /* 0x000000ff00177c82 */ /* 0x000fc60008000000 */
[----:B------:R-:W-:-:S04]  /*1760*/  USHF.R.S32.HI UR7, URZ, 0x1f, UR5 ;  /* 0x0000001fff077899 */ /* 0x000fc80008011405 */
[----:B------:R-:W-:Y:S02]  /*1770*/  ULEA.HI UR7, UR7, UR5, URZ, 0x6 ;  /* 0x0000000507077291 */ /* 0x000fe4000f8f30ff */
[----:B------:R-:W-:Y:S02]  /*1780*/  UIADD3 UR5, UPT, UPT, UR4, -0x1, URZ ;  /* 0xffffffff04057890 */ /* 0x000fe4000fffe0ff */
[----:B------:R-:W-:Y:S02]  /*1790*/  USHF.R.S32.HI UR7, URZ, 0x6, UR7 ;  /* 0x00000006ff077899 */ /* 0x000fe40008011407 */
[----:B------:R-:W-:Y:S02]  /*17a0*/  UISETP.GE.U32.AND UP2, UPT, UR5, -0x7f, UPT ;  /* 0xffffff810500788c */ /* 0x000fe4000bf46070 */
[----:B------:R-:W-:Y:S02]  /*17b0*/  UISETP.LT.U32.AND UP0, UPT, UR7, 0xb, UPT ;  /* 0x0000000b0700788c */ /* 0x000fe4000bf01070 */
[----:B------:R-:W-:-:S02]  /*17c0*/  UIADD3 UR4, UPT, UPT, UR4, 0x7e, URZ ;  /* 0x0000007e04047890 */ /* 0x000fc4000fffe0ff */
[----:B------:R-:W-:-:S04]  /*17d0*/  USEL UR5, UR7, 0xb, UP0 ;  /* 0x0000000b07057887 */ /* 0x000fc80008000000 */
[----:B------:R-:W-:Y:S02]  /*17e0*/  UIADD3 UR21, UPT, UPT, UR5, -0x1, URZ ;  /* 0xffffffff05157890 */ /* 0x000fe4000fffe0ff */
[----:B------:R-:W-:Y:S02]  /*17f0*/  @UP2 UIADD3 UR21, UPT, UPT, UR5, URZ, URZ ;  /* 0x000000ff05152290 */ /* 0x000fe4000fffe0ff */
[----:B------:R-:W-:Y:S02]  /*1800*/  UIADD3 UR24, UPT, UPT, UR7, -UR5, URZ ;  /* 0x8000000507187290 */ /* 0x000fe4000fffe0ff */
[----:B------:R-:W-:Y:S02]  /*1810*/  UIADD3 UR13, UPT, UPT, UR21, 0x1, URZ ;  /* 0x00000001150d7890 */ /* 0x000fe4000fffe0ff */
[----:B--2-4-:R-:W-:-:S12]  /*1820*/  UIADD3 UR21, UPT, UPT, -UR21, URZ, URZ ;  /* 0x000000ff15157290 */ /* 0x014fd8000fffe1ff */
.L_x_43:
[----:B------:R-:W-:Y:S01]  /*1830*/  UISETP.NE.AND UP0, UPT, UR37, URZ, UPT ;  /* 0x000000ff2500728c */ /* 0x000fe2000bf05270 */
[----:B------:R-:W1:Y:S08]  /*1840*/  S2UR UR37, SR_CgaCtaId ;  /* 0x00000000002579c3 */ /* 0x000e700000008800 */
[----:B------:R-:W-:Y:S05]  /*1850*/  BRA.U UP0, `(.L_x_24) ;  /* 0x0000000100347547 */ /* 0x000fea000b800000 */
[----:B------:R-:W2:Y:S01]  /*1860*/  S2R R2, SR_CgaCtaId ;  /* 0x0000000000027919 */ /* 0x000ea20000008800 */
[----:B------:R-:W-:-:S04]  /*1870*/  MOV R3, 0x400 ;  /* 0x0000040000037802 */ /* 0x000fc80000000f00 */
[----:B--2---:R-:W-:Y:S02]  /*1880*/  LEA R3, R2, R3, 0x18 ;  /* 0x0000000302037211 */ /* 0x004fe400078ec0ff */
[----:B------:R-:W-:-:S03]  /*1890*/  SHF.L.U32 R2, R10, 0x1f, RZ ;  /* 0x0000001f0a027819 */ /* 0x000fc600000006ff */
[----:B------:R-:W-:-:S04]  /*18a0*/  IMAD R3, R12, 0x8, R3 ;  /* 0x000000080c037824 */ /* 0x000fc800078e0203 */
[----:B------:R-:W2:Y:S02]  /*18b0*/  SYNCS.PHASECHK.TRANS64.TRYWAIT P0, [R3+URZ+0x150], R2 ;  /* 0x00015002030075a7 */ /* 0x000ea400080011ff */
[----:B--2---:R-:W-:Y:S05]  /*18c0*/  @!P0 BRA `(.L_x_25) ;  /* 0x000000a000a48947 */ /* 0x004fea0003800000 */
.L_x_152:
[----:B------:R-:W-:Y:S01]  /*18d0*/  VIADD R12, R12, 0x1 ;  /* 0x000000010c0c7836 */ /* 0x000fe20000000000 */
[----:B------:R2:W-:Y:S04]  /*18e0*/  SYNCS.ARRIVE.TRANS64.A1T0 RZ, [R3+URZ+0x140], RZ ;  /* 0x000140ff03ff79a7 */ /* 0x0005e800081000ff */
[----:B------:R-:W-:-:S04]  /*18f0*/  ISETP.NE.AND P0, PT, R12, 0x2, PT ;  /* 0x000000020c00780c */ /* 0x000fc80003f05270 */
[----:B------:R-:W-:Y:S02]  /*1900*/  SEL R12, R12, RZ, P0 ;  /* 0x000000ff0c0c7207 */ /* 0x000fe40000000000 */
[----:B--2---:R-:W-:-:S04]  /*1910*/  SEL R3, RZ, 0x1, P0 ;  /* 0x00000001ff037807 */ /* 0x004fc80000000000 */
[----:B------:R-:W-:-:S07]  /*1920*/  LOP3.LUT R10, R10, R3, RZ, 0x3c, !PT ;  /* 0x000000030a0a7212 */ /* 0x000fce00078e3cff */
.L_x_24:
[----:B------:R-:W-:Y:S01]  /*1930*/  UMOV UR6, 0x400 ;  /* 0x0000040000067882 */ /* 0x000fe20000000000 */
[----:B------:R-:W-:Y:S01]  /*1940*/  LEA.HI R3, R21, R21, RZ, 0x1 ;  /* 0x0000001515037211 */ /* 0x000fe200078f08ff */
[----:B-1----:R-:W-:Y:S01]  /*1950*/  ULEA UR6, UR37, UR6, 0x18 ;  /* 0x0000000625067291 */ /* 0x002fe2000f8ec0ff */
[----:B------:R-:W-:Y:S01]  /*1960*/  SHF.L.U32 R2, R15, 0x1f, RZ ;  /* 0x0000001f0f027819 */ /* 0x000fe200000006ff */
[----:B------:R-:W-:Y:S01]  /*1970*/  UISETP.GE.U32.AND UP0, UPT, UR4, 0x7f, UPT ;  /* 0x0000007f0400788c */ /* 0x000fe2000bf06070 */
[C---:B------:R-:W-:Y:S01]  /*1980*/  R2UR UR9, R16.reuse ;  /* 0x00000000100972ca */ /* 0x040fe200000e0000 */
[----:B------:R-:W-:Y:S01]  /*1990*/  ULEA UR8, UR23, UR6, 0x3 ;  /* 0x0000000617087291 */ /* 0x000fe2000f8e18ff */
[----:B------:R-:W-:Y:S01]  /*19a0*/  IMAD.SHL.U32 R3, R3, 0x80, RZ ;  /* 0x0000008003037824 */ /* 0x000fe200078e00ff */
[----:B------:R-:W-:Y:S01]  /*19b0*/  R2UR UR11, R16 ;  /* 0x00000000100b72ca */ /* 0x000fe200000e0000 */
[----:B------:R-:W-:-:S03]  /*19c0*/  UMOV UR25, URZ ;  /* 0x000000ff00197c82 */ /* 0x000fc60008000000 */
[----:B------:R-:W-:-:S03]  /*19d0*/  R2UR UR35, R3 ;  /* 0x00000000032372ca */ /* 0x000fc600000e0000 */
[----:B------:R1:W2:Y:S01]  /*19e0*/  SYNCS.PHASECHK.TRANS64.TRYWAIT P0, [UR8+0x58], R2 ;  /* 0x00005802ff0075a7 */ /* 0x0002a20008001108 */
[----:B------:R-:W-:-:S09]  /*19f0*/  R2UR UR8, R20 ;  /* 0x00000000140872ca */ /* 0x000fd200000e0000 */
[----:B------:R-:W-:-:S04]  /*1a00*/  ULOP3.LUT UR35, UR9, 0xffffff00, UR35, 0xf8, !UPT ;  /* 0xffffff0009237892 */ /* 0x000fc8000f8ef823 */
[----:B------:R-:W-:Y:S01]  /*1a10*/  ULEA UR11, UR8, UR11, 0x8 ;  /* 0x0000000b080b7291 */ /* 0x000fe2000f8e40ff */
[----:B------:R-:W-:Y:S11]  /*1a20*/  BRA.U !UP0, `(.L_x_26) ;  /* 0x0000000108bc7547 */ /* 0x000ff6000b800000 */
[----:B------:R-:W-:Y:S01]  /*1a30*/  UMOV UR16, UR21 ;  /* 0x0000001500107c82 */ /* 0x000fe20008000000 */
[----:B------:R-:W-:Y:S01]  /*1a40*/  UMOV UR17, UR23 ;  /* 0x0000001700117c82 */ /* 0x000fe20008000000 */
[----:B------:R-:W-:-:S05]  /*1a50*/  UMOV UR34, URZ ;  /* 0x000000ff00227c82 */ /* 0x000fca0008000000 */
.L_x_32:
[----:B------:R-:W-:Y:S01]  /*1a60*/  ULEA UR33, UR17, UR6, 0x3 ;  /* 0x0000000611217291 */ /* 0x000fe2000f8e18ff */
[----:B------:R-:W-:Y:S01]  /*1a70*/  @P5 MOV R3, 0x8000 ;  /* 0x0000800000035802 */ /* 0x000fe20000000f00 */
[----:B-12-4-:R-:W-:Y:S10]  /*1a80*/  @P0 BRA `(.L_x_27) ;  /* 0x00000000000c0947 */ /* 0x016ff40003800000 */
[----:B------:R-:W-:-:S04]  /*1a90*/  SHF.L.U32 R5, R15, 0x1f, RZ ;  /* 0x0000001f0f057819 */ /* 0x000fc800000006ff */
[----:B------:R-:W2:Y:S02]  /*1aa0*/  SYNCS.PHASECHK.TRANS64.TRYWAIT P0, [UR33+0x58], R5 ;  /* 0x00005805ff0075a7 */ /* 0x000ea40008001121 */
[----:B--2---:R-:W-:Y:S05]  /*1ab0*/  @!P0 BRA `(.L_x_28) ;  /* 0x000000a0003c8947 */ /* 0x004fea0003800000 */
.L_x_27:
[----:B------:R2:W-:Y:S01]  /*1ac0*/  @P5 SYNCS.ARRIVE.TRANS64 RZ, [UR33], R3 ;  /* 0x00000003ffff59a7 */ /* 0x0005e20008000021 */
[----:B------:R-:W-:Y:S02]  /*1ad0*/  ULOP3.LUT UR8, UR22, 0x2, URZ, 0xfc, !UPT ;  /* 0x0000000216087892 */ /* 0x000fe4000f8efcff */
[----:B------:R-:W-:Y:S02]  /*1ae0*/  UIADD3 UR16, UPT, UPT, UR16, 0x1, URZ ;  /* 0x0000000110107890 */ /* 0x000fe4000fffe0ff */
[----:B------:R-:W-:Y:S02]  /*1af0*/  UISETP.NE.AND UP0, UPT, UR8, 0x2, UPT ;  /* 0x000000020800788c */ /* 0x000fe4000bf05270 */
[----:B------:R-:W-:-:S07]  /*1b00*/  UISETP.NE.AND UP2, UPT, UR16, 0x1, UPT ;  /* 0x000000011000788c */ /* 0x000fce000bf45270 */
[----:B------:R-:W-:Y:S05]  /*1b10*/  BRA.U UP0, `(.L_x_29) ;  /* 0x0000000100047547 */ /* 0x000fea000b800000 */
[----:B------:R-:W-:Y:S05]  /*1b20*/  BPT.TRAP 0x1 ;  /* 0x000000040000795c */ /* 0x000fea0000300000 */
.L_x_29:
[----:B------:R-:W-:Y:S04]  /*1b30*/  BSSY.RECONVERGENT B0, `(.L_x_30) ;  /* 0x0000003000007945 */ /* 0x000fe80003800200 */
[----:B------:R-:W-:Y:S05]  /*1b40*/  @!P4 BRA `(.L_x_31) ;  /* 0x000000000004c947 */ /* 0x000fea0003800000 */
[----:B------:R-:W-:Y:S05]  /*1b50*/  BPT.TRAP 0x1 ;  /* 0x000000040000795c */ /* 0x000fea0000300000 */
.L_x_31:
[----:B------:R-:W-:Y:S05]  /*1b60*/  BSYNC.RECONVERGENT B0 ;  /* 0x0000000000007941 */ /* 0x000fea0003800200 */
.L_x_30:
[----:B------:R-:W-:Y:S02]  /*1b70*/  UIADD3 UR23, UPT, UPT, UR17, 0x1, URZ ;  /* 0x0000000111177890 */ /* 0x000fe4000fffe0ff */
[----:B------:R-:W-:Y:S02]  /*1b80*/  UIADD3 UR28, UP1, UPT, UR14, 0x80, URZ ;  /* 0x000000800e1c7890 */ /* 0x000fe4000ff3e0ff */
[----:B------:R-:W-:Y:S02]  /*1b90*/  UISETP.NE.AND UP0, UPT, UR23, 0xb, UPT ;  /* 0x0000000b1700788c */ /* 0x000fe4000bf05270 */
[----:B------:R-:W-:Y:S02]  /*1ba0*/  ULOP3.LUT UR33, UR33, 0xfefffff8, URZ, 0xc0, !UPT ;  /* 0xfefffff821217892 */ /* 0x000fe4000f8ec0ff */
[----:B------:R-:W-:Y:S02]  /*1bb0*/  USEL UR9, URZ, 0x1, UP0 ;  /* 0x00000001ff097887 */ /* 0x000fe40008000000 */
[----:B------:R-:W-:-:S02]  /*1bc0*/  USEL UR23, UR23, URZ, UP0 ;  /* 0x000000ff17177287 */ /* 0x000fc40008000000 */
[----:B------:R-:W-:Y:S02]  /*1bd0*/  UIADD3 UR26, UP0, UPT, UR14, 0x180, URZ ;  /* 0x000001800e1a7890 */ /* 0x000fe4000ff1e0ff */
[----:B------:R-:W-:Y:S01]  /*1be0*/  ULEA UR8, UR23, UR6, 0x3 ;  /* 0x0000000617087291 */ /* 0x000fe2000f8e18ff */
[----:B------:R-:W-:Y:S01]  /*1bf0*/  LOP3.LUT R15, R15, UR9, RZ, 0x3c, !PT ;  /* 0x000000090f0f7c12 */ /* 0x000fe2000f8e3cff */
[----:B------:R-:W-:Y:S02]  /*1c00*/  UIADD3.X UR29, UPT, UPT, URZ, UR15, URZ, UP1, !UPT ;  /* 0x0000000fff1d7290 */ /* 0x000fe40008ffe4ff */
[----:B------:R-:W-:Y:S01]  /*1c10*/  UIADD3.X UR27, UPT, UPT, URZ, UR15, URZ, UP0, !UPT ;  /* 0x0000000fff1b7290 */ /* 0x000fe200087fe4ff */
[----:B-1----:R-:W-:Y:S01]  /*1c20*/  SHF.L.U32 R2, R15, 0x1f, RZ ;  /* 0x0000001f0f027819 */ /* 0x002fe200000006ff */
[----:B------:R-:W-:Y:S01]  /*1c30*/  UMOV UR18, 0x0 ;  /* 0x0000000000127882 */ /* 0x000fe20000000000 */
[----:B------:R-:W-:Y:S01]  /*1c40*/  UMOV UR19, 0x10000000 ;  /* 0x1000000000137882 */ /* 0x000fe20000000000 */
[----:B------:R-:W-:Y:S01]  /*1c50*/  UMOV UR10, UR34 ;  /* 0x00000022000a7c82 */ /* 0x000fe20008000000 */
[----:B------:R4:W1:Y:S01]  /*1c60*/  SYNCS.PHASECHK.TRANS64.TRYWAIT P0, [UR8+0x58], R2 ;  /* 0x00005802ff0075a7 */ /* 0x0008620008001108 */
[----:B------:R-:W-:Y:S01]  /*1c70*/  ULEA UR8, UR17, UR6, 0xd ;  /* 0x0000000611087291 */ /* 0x000fe2000f8e68ff */
[----:B------:R-:W-:Y:S01]  /*1c80*/  UMOV UR12, UR36 ;  /* 0x00000024000c7c82 */ /* 0x000fe20008000000 */
[----:B------:R-:W-:-:S02]  /*1c90*/  UMOV UR9, UR33 ;  /* 0x0000002100097c82 */ /* 0x000fc40008000000 */
[----:B------:R-:W-:Y:S02]  /*1ca0*/  UIADD3 UR32, UPT, UPT, UR8, 0xc400, URZ ;  /* 0x0000c40008207890 */ /* 0x000fe4000fffe0ff */
[----:B------:R-:W-:Y:S01]  /*1cb0*/  UIADD3 UR8, UPT, UPT, UR8, 0x22400, URZ ;  /* 0x0002240008087890 */ /* 0x000fe2000fffe0ff */
[----:B------:R-:W-:Y:S01]  /*1cc0*/  UMOV UR25, UR13 ;  /* 0x0000000d00197c82 */ /* 0x000fe20008000000 */
[----:B------:R-:W-:-:S05]  /*1cd0*/  UMOV UR17, UR23 ;  /* 0x0000001700117c82 */ /* 0x000fca0008000000 */
[----:B------:R2:W-:Y:S02]  /*1ce0*/  UTMALDG.3D.2CTA [UR32], [UR28], desc[UR18] ;  /* 0x000012201c0075b4 */ /* 0x0005e40008211000 */
[----:B------:R4:W-:Y:S01]  /*1cf0*/  UTMALDG.3D.2CTA [UR8], [UR26], desc[UR18] ;  /* 0x000012081a0075b4 */ /* 0x0009e20008211000 */
[----:B--2---:R-:W-:Y:S01]  /*1d00*/  UIADD3 UR34, UPT, UPT, UR34, 0x40, URZ ;  /* 0x0000004022227890 */ /* 0x004fe2000fffe0ff */
[----:B------:R-:W-:Y:S11]  /*1d10*/  BRA.U UP2, `(.L_x_32) ;  /* 0xfffffffd02507547 */ /* 0x000ff6000b83ffff */
.L_x_26:
[----:B----4-:R-:W-:Y:S01]  /*1d20*/  ULEA UR8, UR23, UR6, 0x3 ;  /* 0x0000000617087291 */ /* 0x010fe2000f8e18ff */
[----:B-1----:R-:W-:Y:S01]  /*1d30*/  SHF.L.U32 R2, R15, 0x1f, RZ ;  /* 0x0000001f0f027819 */ /* 0x002fe200000006ff */
[----:B------:R-:W-:Y:S01]  /*1d40*/  @!P1 SYNCS.ARRIVE.TRANS64.A1T0 RZ, [UR6+0xf8], RZ ;  /* 0x0000f8ffffff99a7 */ /* 0x000fe20008100006 */
[----:B------:R-:W-:-:S06]  /*1d50*/  UISETP.GT.AND UP0, UPT, UR7, UR5, UPT ;  /* 0x000000050700728c */ /* 0x000fcc000bf04270 */
[----:B--2---:R1:W2:Y:S03]  /*1d60*/  SYNCS.PHASECHK.TRANS64.TRYWAIT P0, [UR8+0x58], R2 ;  /* 0x00005802ff0075a7 */ /* 0x0042a60008001108 */
[----:B------:R-:W-:Y:S05]  /*1d70*/  BRA.U !UP0, `(.L_x_33) ;  /* 0x0000000108bc7547 */ /* 0x000fea000b800000 */
[----:B------:R-:W-:Y:S01]  /*1d80*/  UIADD3 UR26, UPT, UPT, UR24, UR25, URZ ;  /* 0x00000019181a7290 */ /* 0x000fe2000fffe0ff */
[----:B------:R-:W-:-:S11]  /*1d90*/  UMOV UR27, UR23 ;  /* 0x00000017001b7c82 */ /* 0x000fd60008000000 */
.L_x_39:
[----:B------:R-:W-:Y:S01]  /*1da0*/  ULEA UR17, UR27, UR6, 0x3 ;  /* 0x000000061b117291 */ /* 0x000fe2000f8e18ff */
[----:B--2---:R-:W-:Y:S01]  /*1db0*/  @P5 MOV R3, 0x8000 ;  /* 0x0000800000035802 */ /* 0x004fe20000000f00 */
[----:B-12---:R-:W-:Y:S10]  /*1dc0*/  @P0 BRA `(.L_x_34) ;  /* 0x00000000000c0947 */ /* 0x006ff40003800000 */
[----:B------:R-:W-:-:S04]  /*1dd0*/  SHF.L.U32 R5, R15, 0x1f, RZ ;  /* 0x0000001f0f057819 */ /* 0x000fc800000006ff */
[----:B------:R-:W2:Y:S02]  /*1de0*/  SYNCS.PHASECHK.TRANS64.TRYWAIT P0, [UR17+0x58], R5 ;  /* 0x00005805ff0075a7 */ /* 0x000ea40008001111 */
[----:B--2---:R-:W-:Y:S05]  /*1df0*/  @!P0 BRA `(.L_x_35) ;  /* 0x0000009c00848947 */ /* 0x004fea0003800000 */
.L_x_34:
[----:B------:R2:W-:Y:S01]  /*1e00*/  @P5 SYNCS.ARRIVE.TRANS64 RZ, [UR17], R3 ;  /* 0x00000003ffff59a7 */ /* 0x0005e20008000011 */
[----:B------:R-:W-:-:S04]  /*1e10*/  ULOP3.LUT UR8, UR22, 0x2, URZ, 0xfc, !UPT ;  /* 0x0000000216087892 */ /* 0x000fc8000f8efcff */
[----:B------:R-:W-:-:S09]  /*1e20*/  UISETP.NE.AND UP0, UPT, UR8, 0x2, UPT ;  /* 0x000000020800788c */ /* 0x000fd2000bf05270 */
[----:B------:R-:W-:Y:S05]  /*1e30*/  BRA.U UP0, `(.L_x_36) ;  /* 0x0000000100047547 */ /* 0x000fea000b800000 */
[----:B------:R-:W-:Y:S05]  /*1e40*/  BPT.TRAP 0x1 ;  /* 0x000000040000795c */ /* 0x000fea0000300000 */
.L_x_36:
[----:B------:R-:W-:Y:S04]  /*1e50*/  BSSY.RECONVERGENT B0, `(.L_x_37) ;  /* 0x0000003000007945 */ /* 0x000fe80003800200 */
[----:B------:R-:W-:Y:S05]  /*1e60*/  @!P4 BRA `(.L_x_38) ;  /* 0x000000000004c947 */ /* 0x000fea0003800000 */
[----:B------:R-:W-:Y:S05]  /*1e70*/  BPT.TRAP 0x1 ;  /* 0x000000040000795c */ /* 0x000fea0000300000 */
.L_x_38:
[----:B------:R-:W-:Y:S05]  /*1e80*/  BSYNC.RECONVERGENT B0 ;  /* 0x0000000000007941 */ /* 0x000fea0003800200 */
.L_x_37:
[----:B------:R-:W-:Y:S02]  /*1e90*/  UIADD3 UR23, UPT, UPT, UR27, 0x1, URZ ;  /* 0x000000011b177890 */ /* 0x000fe4000fffe0ff */
[----:B------:R-:W-:Y:S02]  /*1ea0*/  UIADD3 UR32, UP1, UPT, UR14, 0x80, URZ ;  /* 0x000000800e207890 */ /* 0x000fe4000ff3e0ff */
[----:B------:R-:W-:Y:S02]  /*1eb0*/  UISETP.NE.AND UP0, UPT, UR23, 0xb, UPT ;  /* 0x0000000b1700788c */ /* 0x000fe4000bf05270 */
[----:B------:R-:W-:Y:S02]  /*1ec0*/  USHF.L.U32 UR18, UR25, 0x6, URZ ;  /* 0x0000000619127899 */ /* 0x000fe400080006ff */
[----:B------:R-:W-:Y:S02]  /*1ed0*/  USEL UR9, URZ, 0x1, UP0 ;  /* 0x00000001ff097887 */ /* 0x000fe40008000000 */
[----:B------:R-:W-:-:S02]  /*1ee0*/  USEL UR23, UR23, URZ, UP0 ;  /* 0x000000ff17177287 */ /* 0x000fc40008000000 */
[----:B------:R-:W-:Y:S02]  /*1ef0*/  UIADD3 UR30, UP0, UPT, UR14, 0x180, URZ ;  /* 0x000001800e1e7890 */ /* 0x000fe4000ff1e0ff */
[----:B------:R-:W-:Y:S01]  /*1f00*/  ULEA UR8, UR23, UR6, 0x3 ;  /* 0x0000000617087291 */ /* 0x000fe2000f8e18ff */
[----:B------:R-:W-:Y:S01]  /*1f10*/  LOP3.LUT R15, R15, UR9, RZ, 0x3c, !PT ;  /* 0x000000090f0f7c12 */ /* 0x000fe2000f8e3cff */
[----:B------:R-:W-:Y:S02]  /*1f20*/  ULOP3.LUT UR17, UR17, 0xfefffff8, URZ, 0xc0, !UPT ;  /* 0xfefffff811117892 */ /* 0x000fe4000f8ec0ff */
[----:B------:R-:W-:Y:S01]  /*1f30*/  UIADD3.X UR33, UPT, UPT, URZ, UR15, URZ, UP1, !UPT ;  /* 0x0000000fff217290 */ /* 0x000fe20008ffe4ff */
[----:B-1----:R-:W-:Y:S01]  /*1f40*/  SHF.L.U32 R2, R15, 0x1f, RZ ;  /* 0x0000001f0f027819 */ /* 0x002fe200000006ff */
[----:B------:R-:W-:Y:S01]  /*1f50*/  UIADD3.X UR31, UPT, UPT, URZ, UR15, URZ, UP0, !UPT ;  /* 0x0000000fff1f7290 */ /* 0x000fe200087fe4ff */
[----:B------:R-:W-:Y:S02]  /*1f60*/  UMOV UR28, 0x0 ;  /* 0x00000000001c7882 */ /* 0x000fe40000000000 */
[----:B------:R4:W1:Y:S01]  /*1f70*/  SYNCS.PHASECHK.TRANS64.TRYWAIT P0, [UR8+0x58], R2 ;  /* 0x00005802ff0075a7 */ /* 0x0008620008001108 */
[----:B------:R-:W-:Y:S01]  /*1f80*/  ULEA UR8, UR27, UR6, 0xd ;  /* 0x000000061b087291 */ /* 0x000fe2000f8e68ff */
[----:B------:R-:W-:Y:S01]  /*1f90*/  UMOV UR29, 0x10000000 ;  /* 0x10000000001d7882 */ /* 0x000fe20000000000 */
[----:B------:R-:W-:-:S02]  /*1fa0*/  UMOV UR19, UR35 ;  /* 0x0000002300137c82 */ /* 0x000fc40008000000 */
[----:B------:R-:W-:Y:S02]  /*1fb0*/  UIADD3 UR16, UPT, UPT, UR8, 0xc400, URZ ;  /* 0x0000c40008107890 */ /* 0x000fe4000fffe0ff */
[----:B------:R-:W-:Y:S01]  /*1fc0*/  UIADD3 UR8, UPT, UPT, UR8, 0x22400, URZ ;  /* 0x0002240008087890 */ /* 0x000fe2000fffe0ff */
[----:B------:R-:W-:Y:S01]  /*1fd0*/  UMOV UR20, UR36 ;  /* 0x0000002400147c82 */ /* 0x000fe20008000000 */
[----:B------:R-:W-:Y:S01]  /*1fe0*/  UMOV UR12, UR36 ;  /* 0x00000024000c7c82 */ /* 0x000fe20008000000 */
[----:B------:R-:W-:Y:S01]  /*1ff0*/  UMOV UR9, UR17 ;  /* 0x0000001100097c82 */ /* 0x000fe20008000000 */
[----:B------:R-:W-:Y:S01]  /*2000*/  UMOV UR10, UR18 ;  /* 0x00000012000a7c82 */ /* 0x000fe20008000000 */
[----:B------:R-:W-:Y:S02]  /*2010*/  UIADD3 UR25, UPT, UPT, UR25, 0x1, URZ ;  /* 0x0000000119197890 */ /* 0x000fe4000fffe0ff */
[----:B------:R4:W-:Y:S01]  /*2020*/  UTMALDG.3D.2CTA [UR16], [UR32], desc[UR28] ;  /* 0x00001c10200075b4 */ /* 0x0009e20008211000 */
[----:B------:R-:W-:Y:S01]  /*2030*/  UMOV UR27, UR23 ;  /* 0x00000017001b7c82 */ /* 0x000fe20008000000 */
[----:B------:R-:W-:Y:S01]  /*2040*/  UISETP.NE.AND UP0, UPT, UR25, UR26, UPT ;  /* 0x0000001a1900728c */ /* 0x000fe2000bf05270 */
[----:B------:R4:W-:Y:S08]  /*2050*/  UTMALDG.3D.2CTA [UR8], [UR30], desc[UR28] ;  /* 0x00001c081e0075b4 */ /* 0x0009f00008211000 */
[----:B----4-:R-:W-:Y:S05]  /*2060*/  BRA.U UP0, `(.L_x_39) ;  /* 0xfffffffd004c7547 */ /* 0x010fea000b83ffff */
.L_x_33:
[C---:B-1----:R-:W-:Y:S01]  /*2070*/  LEA R2, R14.reuse, UR6, 0x3 ;  /* 0x000000060e027c11 */ /* 0x042fe2000f8e18ff */
[----:B------:R-:W-:Y:S01]  /*2080*/  NOP ;  /* 0x0000000000007918 */ /* 0x000fe20000000000 */
[----:B--2---:R-:W-:Y:S02]  /*2090*/  SHF.L.U32 R3, R13, 0x1f, RZ ;  /* 0x0000001f0d037819 */ /* 0x004fe400000006ff */
[----:B------:R-:W-:Y:S02]  /*20a0*/  LEA R4, R14, UR6, 0x4 ;  /* 0x000000060e047c11 */ /* 0x000fe4000f8e20ff */
[----:B------:R-:W1:Y:S02]  /*20b0*/  SYNCS.PHASECHK.TRANS64.TRYWAIT P0, [R2+URZ+0x100], R3 ;  /* 0x00010003020075a7 */ /* 0x000e6400080011ff */
[----:B-1----:R-:W-:Y:S05]  /*20c0*/  @!P0 BRA `(.L_x_40) ;  /* 0x0000009800e88947 */ /* 0x002fea0003800000 */
.L_x_155:
[----:B------:R-:W2:Y:S01]  /*20d0*/  LDS.128 R4, [R4+0x170] ;  /* 0x0001700004047984 */ /* 0x000ea20000000c00 */
[----:B------:R-:W-:Y:S01]  /*20e0*/  ISETP.GE.AND P0, PT, R72, 0x1, PT ;  /* 0x000000014800780c */ /* 0x000fe20003f06270 */
[----:B-1----:R-:W-:Y:S01]  /*20f0*/  VIADD R2, R2, 0x110 ;  /* 0x0000011002027836 */ /* 0x002fe20000000000 */
[----:B------:R-:W-:Y:S01]  /*2100*/  @!PT LDS RZ, [RZ] ;  /* 0x00000000fffff984 */ /* 0x000fe20000000800 */
[----:B------:R-:W-:Y:S01]  /*2110*/  @!PT LDS RZ, [RZ] ;  /* 0x00000000fffff984 */ /* 0x000fe20000000800 */
[----:B------:R-:W-:Y:S01]  /*2120*/  @!PT LDS RZ, [RZ] ;  /* 0x00000000fffff984 */ /* 0x000fe20000000800 */
[----:B------:R-:W-:Y:S01]  /*2130*/  @!PT LDS RZ, [RZ] ;  /* 0x00000000fffff984 */ /* 0x000fe20000000800 */
[----:B------:R1:W-:Y:S06]  /*2140*/  MEMBAR.ALL.CTA ;  /* 0x0000000000007992 */ /* 0x0003ec0000008000 */
[----:B-1----:R-:W1:Y:S01]  /*2150*/  FENCE.VIEW.ASYNC.S ;  /* 0x00000000000073c6 */ /* 0x002e620000000000 */
[----:B------:R-:W-:-:S04]  /*2160*/  PRMT R2, RZ, 0x654, R2 ;  /* 0x00000654ff027816 */ /* 0x000fc80000000002 */
[----:B-1----:R1:W-:Y:S01]  /*2170*/  SYNCS.ARRIVE.TRANS64.RED.A1T0 RZ, [R2+URZ], RZ ;  /* 0x000000ff02ff79a7 */ /* 0x0023e200081004ff */
[----:B--2---:R-:W-:-:S13]  /*2180*/  LOP3.LUT P2, RZ, R6, 0x1, RZ, 0xc0, !PT ;  /* 0x0000000106ff7812 */ /* 0x004fda000784c0ff */
[----:B------:R-:W-:Y:S01]  /*2190*/  @P2 SHF.R.U32.HI R3, RZ, 0x10, R5 ;  /* 0x00000010ff032819 */ /* 0x000fe20000011605 */
[----:B------:R-:W-:Y:S01]  /*21a0*/  VOTEU.ANY UP0, P2 ;  /* 0x0000000000ff7886 */ /* 0x000fe20001000100 */
[----:B------:R-:W-:Y:S02]  /*21b0*/  @P2 MOV R11, R4 ;  /* 0x00000004000b2202 */ /* 0x000fe40000000f00 */
[----:B------:R-:W-:Y:S02]  /*21c0*/  @P2 R2UR.BROADCAST UR8, R3 ;  /* 0x00000000030822ca */ /* 0x000fe400008e0000 */
[----:B------:R-:W-:-:S11]  /*21d0*/  @P2 LOP3.LUT R8, R5, 0xffff, RZ, 0xc0, !PT ;  /* 0x0000ffff05082812 */ /* 0x000fd600078ec0ff */
[----:B------:R-:W-:Y:S01]  /*21e0*/  @UP0 UMOV UR36, UR8 ;  /* 0x0000000800240c82 */ /* 0x000fe20008000000 */
[----:B-1----:R-:W-:Y:S05]  /*21f0*/  @!P0 BRA `(.L_x_41) ;  /* 0x0000000000b88947 */ /* 0x002fea0003800000 */
[----:B------:R-:W3:Y:S01]  /*2200*/  LDC.64 R4, c[0x0][0xb18] ;  /* 0x0002c600ff047b82 */ /* 0x000ee20000000a00 */
[----:B------:R-:W-:-:S07]  /*2210*/  ISETP.NE.AND P3, PT, R72, 0x1, PT ;  /* 0x000000014800780c */ /* 0x000fce0003f65270 */
[----:B------:R-:W1:Y:S08]  /*2220*/  LDC.64 R6, c[0x0][0xb10] ;  /* 0x0002c400ff067b82 */ /* 0x000e700000000a00 */
[----:B------:R-:W2:Y:S08]  /*2230*/  LDC R17, c[0x0][0xb20] ;  /* 0x0002c800ff117b82 */ /* 0x000eb00000000800 */
[----:B------:R-:W4:Y:S01]  /*2240*/  LDC R18, c[0x0][0xb0c] ;  /* 0x0002c300ff127b82 */ /* 0x000f220000000800 */
[----:B---3--:R-:W-:Y:S01]  /*2250*/  IMAD.HI.U32 R22, R0, R5, RZ ;  /* 0x0000000500167227 */ /* 0x008fe200078e00ff */
[----:B------:R-:W-:-:S06]  /*2260*/  ISETP.NE.AND P0, PT, R4, 0x1, PT ;  /* 0x000000010400780c */ /* 0x000fcc0003f05270 */
[----:B------:R-:W3:Y:S01]  /*2270*/  LDC.64 R2, c[0x0][0xb28] ;  /* 0x0002ca00ff027b82 */ /* 0x000ee20000000a00 */
[----:B-1----:R-:W-:-:S04]  /*2280*/  IMAD.HI.U32 R20, R9, R6, RZ ;  /* 0x0000000609147227 */ /* 0x002fc800078e00ff */
[----:B------:R-:W-:Y:S01]  /*2290*/  IMAD.HI.U32 R24, R11, R6, RZ ;  /* 0x000000060b187227 */ /* 0x000fe200078e00ff */
[----:B------:R-:W-:Y:S02]  /*22a0*/  SHF.R.U32.HI R20, RZ, R7, R20 ;  /* 0x00000007ff147219 */ /* 0x000fe40000011614 */
[----:B--2---:R-:W-:Y:S01]  /*22b0*/  SHF.R.U32.HI R19, RZ, R17, R22 ;  /* 0x00000011ff137219 */ /* 0x004fe20000011616 */
[----:B------:R-:W-:Y:S01]  /*22c0*/  IMAD.HI.U32 R22, R8, R5, RZ ;  /* 0x0000000508167227 */ /* 0x000fe200078e00ff */
[----:B------:R-:W-:Y:S02]  /*22d0*/  SHF.R.U32.HI R24, RZ, R7, R24 ;  /* 0x00000007ff187219 */ /* 0x000fe40000011618 */
[----:B------:R-:W-:Y:S02]  /*22e0*/  SEL R19, R0, R19, !P0 ;  /* 0x0000001300137207 */ /* 0x000fe40004000000 */
[----:B------:R-:W-:Y:S02]  /*22f0*/  SHF.R.U32.HI R17, RZ, R17, R22 ;  /* 0x00000011ff117219 */ /* 0x000fe40000011616 */
[----:B----4-:R-:W-:-:S02]  /*2300*/  ISETP.NE.AND P1, PT, R18, 0x1, PT ;  /* 0x000000011200780c */ /* 0x010fc40003f25270 */
[----:B------:R-:W-:Y:S02]  /*2310*/  SEL R17, R8, R17, !P0 ;  /* 0x0000001108117207 */ /* 0x000fe40004000000 */
[----:B------:R-:W-:Y:S02]  /*2320*/  SEL R21, R9, R20, !P1 ;  /* 0x0000001409157207 */ /* 0x000fe40004800000 */
[----:B------:R-:W-:Y:S01]  /*2330*/  SEL R5, R11, R24, !P1 ;  /* 0x000000180b057207 */ /* 0x000fe20004800000 */
[----:B---3--:R-:W-:Y:S01]  /*2340*/  IMAD.HI.U32 R20, R19, R2, RZ ;  /* 0x0000000213147227 */ /* 0x008fe200078e00ff */
[----:B------:R-:W-:-:S03]  /*2350*/  IADD3 R7, PT, PT, -R17, RZ, RZ ;  /* 0x000000ff11077210 */ /* 0x000fc60007ffe1ff */
        /* <DEDUP_REMOVED lines=11> */
[----:B------:R-:W-:-:S04]  /*2410*/  @!P0 IMAD.HI.U32 R20, R5, R2, RZ ;  /* 0x0000000205148227 */ /* 0x000fc800078e00ff */
[----:B------:R-:W-:Y:S01]  /*2420*/  IMAD.MOV R2, RZ, RZ, -R6 ;  /* 0x000000ffff027224 */ /* 0x000fe200078e0a06 */
[----:B------:R-:W-:-:S03]  /*2430*/  @!P0 SHF.R.U32.HI R20, RZ, R3, R20 ;  /* 0x00000003ff148219 */ /* 0x000fc60000011614 */
[----:B------:R-:W-:Y:S01]  /*2440*/  IMAD R2, R72, R2, R17 ;  /* 0x0000000248027224 */ /* 0x000fe200078e0211 */
        /* <DEDUP_REMOVED lines=9> */
.L_x_41:
[----:B------:R-:W1:Y:S02]  /*24e0*/  LDCU UR8, c[0x0][0xb30] ;  /* 0x00016600ff0877ac */ /* 0x000e640008000800 */
[----:B-1----:R-:W-:-:S09]  /*24f0*/  UISETP.NE.AND UP0, UPT, UR8, 0x1, UPT ;  /* 0x000000010800788c */ /* 0x002fd2000bf05270 */
[----:B------:R-:W-:Y:S05]  /*2500*/  BRA.U UP0, `(.L_x_42) ;  /* 0x0000000100407547 */ /* 0x000fea000b800000 */
[----:B------:R-:W1:Y:S08]  /*2510*/  LDC.64 R4, c[0x0][0xb10] ;  /* 0x0002c400ff047b82 */ /* 0x000e700000000a00 */
[----:B------:R-:W2:Y:S08]  /*2520*/  LDC.64 R2, c[0x0][0xb18] ;  /* 0x0002c600ff027b82 */ /* 0x000eb00000000a00 */
[----:B------:R-:W4:Y:S08]  /*2530*/  LDC R6, c[0x0][0xb20] ;  /* 0x0002c800ff067b82 */ /* 0x000f300000000800 */
[----:B------:R-:W3:Y:S01]  /*2540*/  LDC R18, c[0x0][0xb0c] ;  /* 0x0002c300ff127b82 */ /* 0x000ee20000000800 */
[----:B-1----:R-:W-:-:S05]  /*2550*/  IMAD.HI.U32 R4, R11, R4, RZ ;  /* 0x000000040b047227 */ /* 0x002fca00078e00ff */
[----:B------:R-:W-:Y:S01]  /*2560*/  SHF.R.U32.HI R4, RZ, R5, R4 ;  /* 0x00000005ff047219 */ /* 0x000fe20000011604 */
[----:B--2---:R-:W-:Y:S01]  /*2570*/  IMAD.HI.U32 R3, R8, R3, RZ ;  /* 0x0000000308037227 */ /* 0x004fe200078e00ff */
[----:B------:R-:W-:-:S04]  /*2580*/  ISETP.NE.AND P0, PT, R2, 0x1, PT ;  /* 0x000000010200780c */ /* 0x000fc80003f05270 */
[----:B----4-:R-:W-:-:S04]  /*2590*/  SHF.R.U32.HI R3, RZ, R6, R3 ;  /* 0x00000006ff037219 */ /* 0x010fc80000011603 */
[----:B------:R-:W-:Y:S02]  /*25a0*/  SEL R3, R8, R3, !P0 ;  /* 0x0000000308037207 */ /* 0x000fe40004000000 */
[----:B---3--:R-:W-:-:S04]  /*25b0*/  ISETP.NE.AND P1, PT, R18, 0x1, PT ;  /* 0x000000011200780c */ /* 0x008fc80003f25270 */
[----:B------:R-:W-:-:S05]  /*25c0*/  SEL R4, R11, R4, !P1 ;  /* 0x000000040b047207 */ /* 0x000fca0004800000 */
[----:B------:R-:W-:Y:S02]  /*25d0*/  IMAD.IADD R5, R3, 0x1, -R4 ;  /* 0x0000000103057824 */ /* 0x000fe400078e0a04 */
[----:B------:R-:W-:Y:S02]  /*25e0*/  IMAD.IADD R3, R4, 0x1, -R3 ;  /* 0x0000000104037824 */ /* 0x000fe400078e0a03 */
[----:B------:R-:W-:Y:S02]  /*25f0*/  IMAD R11, R5, R18, R11 ;  /* 0x00000012050b7224 */ /* 0x000fe400078e020b */
[----:B------:R-:W-:-:S07]  /*2600*/  IMAD R8, R3, R2, R8 ;  /* 0x0000000203087224 */ /* 0x000fce00078e0208 */
.L_x_42:
[----:B------:R-:W-:Y:S01]  /*2610*/  VIADD R14, R14, 0x1 ;  /* 0x000000010e0e7836 */ /* 0x000fe20000000000 */
[----:B------:R-:W-:Y:S01]  /*2620*/  PLOP3.LUT P1, PT, PT, PT, PT, 0x80, 0x8 ;  /* 0x000000000008781c */ /* 0x000fe20003f2f070 */
[----:B------:R-:W-:Y:S02]  /*2630*/  IMAD.IADD R21, R11, 0x1, R170 ;  /* 0x000000010b157824 */ /* 0x000fe400078e02aa */
[----:B------:R-:W-:Y:S01]  /*2640*/  IMAD.IADD R20, R8, 0x1, R147 ;  /* 0x0000000108147824 */ /* 0x000fe200078e0293 */
[----:B------:R-:W-:-:S04]  /*2650*/  ISETP.NE.AND P0, PT, R14, 0x2, PT ;  /* 0x000000020e00780c */ /* 0x000fc80003f05270 */
[----:B------:R-:W-:Y:S02]  /*2660*/  SEL R2, RZ, 0x1, P0 ;  /* 0x00000001ff027807 */ /* 0x000fe40000000000 */
[----:B------:R-:W-:Y:S02]  /*2670*/  SEL R14, R14, RZ, P0 ;  /* 0x000000ff0e0e7207 */ /* 0x000fe40000000000 */
[----:B------:R-:W-:Y:S01]  /*2680*/  LOP3.LUT R13, R13, R2, RZ, 0x3c, !PT ;  /* 0x000000020d0d7212 */ /* 0x000fe200078e3cff */
[----:B------:R-:W-:Y:S06]  /*2690*/  @P2 BRA `(.L_x_43) ;  /* 0xfffffff000642947 */ /* 0x000fec000383ffff */
[----:B------:R-:W-:Y:S01]  /*26a0*/  UIADD3 UR6, UPT, UPT, UR6, 0x58, URZ ;  /* 0x0000005806067890 */ /* 0x000fe2000fffe0ff */
[----:B------:R-:W-:-:S03]  /*26b0*/  SHF.L.U32 R3, R15, 0x1f, RZ ;  /* 0x0000001f0f037819 */ /* 0x000fc600000006ff */
[----:B------:R-:W-:-:S09]  /*26c0*/  ULEA UR4, UR23, UR6, 0x3 ;  /* 0x0000000617047291 */ /* 0x000fd2000f8e18ff */
[----:B------:R-:W1:Y:S02]  /*26d0*/  SYNCS.PHASECHK.TRANS64.TRYWAIT P0, [UR4], R3 ;  /* 0x00000003ff0075a7 */ /* 0x000e640008001104 */
[----:B-1----:R-:W-:Y:S05]  /*26e0*/  @!P0 BRA `(.L_x_44) ;  /* 0x0000009400748947 */ /* 0x002fea0003800000 */
.L_x_157:
[----:B------:R-:W-:-:S04]  /*26f0*/  UIADD3 UR5, UPT, UPT, UR23, 0x1, URZ ;  /* 0x0000000117057890 */ /* 0x000fc8000fffe0ff */
[----:B------:R-:W-:-:S04]  /*2700*/  UISETP.NE.AND UP0, UPT, UR5, 0xb, UPT ;  /* 0x0000000b0500788c */ /* 0x000fc8000bf05270 */
[----:B------:R-:W-:Y:S02]  /*2710*/  USEL UR7, URZ, 0x1, UP0 ;  /* 0x00000001ff077887 */ /* 0x000fe40008000000 */
[----:B------:R-:W-:-:S04]  /*2720*/  USEL UR5, UR5, URZ, UP0 ;  /* 0x000000ff05057287 */ /* 0x000fc80008000000 */
[----:B------:R-:W-:Y:S01]  /*2730*/  ULEA UR4, UR5, UR6, 0x3 ;  /* 0x0000000605047291 */ /* 0x000fe2000f8e18ff */
[----:B------:R-:W-:-:S04]  /*2740*/  LOP3.LUT R2, R15, UR7, RZ, 0x3c, !PT ;  /* 0x000000070f027c12 */ /* 0x000fc8000f8e3cff */
[----:B-1----:R-:W-:-:S04]  /*2750*/  SHF.L.U32 R3, R2, 0x1f, RZ ;  /* 0x0000001f02037819 */ /* 0x002fc800000006ff */
[----:B------:R-:W1:Y:S02]  /*2760*/  SYNCS.PHASECHK.TRANS64.TRYWAIT P0, [UR4], R3 ;  /* 0x00000003ff0075a7 */ /* 0x000e640008001104 */
[----:B-1----:R-:W-:Y:S05]  /*2770*/  @!P0 BRA `(.L_x_45) ;  /* 0x0000009400688947 */ /* 0x002fea0003800000 */
.L_x_159:
        /* <DEDUP_REMOVED lines=9> */
.L_x_161:
        /* <DEDUP_REMOVED lines=9> */
.L_x_163:
        /* <DEDUP_REMOVED lines=9> */
.L_x_165:
        /* <DEDUP_REMOVED lines=9> */
.L_x_167:
        /* <DEDUP_REMOVED lines=9> */
.L_x_169:
        /* <DEDUP_REMOVED lines=9> */
.L_x_171:
        /* <DEDUP_REMOVED lines=9> */
.L_x_173:
        /* <DEDUP_REMOVED lines=9> */
.L_x_175:
[----:B------:R-:W-:-:S04]  /*2c00*/  UIADD3 UR5, UPT, UPT, UR5, 0x1, URZ ;  /* 0x0000000105057890 */ /* 0x000fc8000fffe0ff */
[----:B------:R-:W-:-:S04]  /*2c10*/  UISETP.NE.AND UP0, UPT, UR5, 0xb, UPT ;  /* 0x0000000b0500788c */ /* 0x000fc8000bf05270 */
[----:B------:R-:W-:Y:S02]  /*2c20*/  USEL UR4, URZ, 0x1, UP0 ;  /* 0x00000001ff047887 */ /* 0x000fe40008000000 */
[----:B------:R-:W-:-:S04]  /*2c30*/  USEL UR5, UR5, URZ, UP0 ;  /* 0x000000ff05057287 */ /* 0x000fc80008000000 */
[----:B------:R-:W-:Y:S01]  /*2c40*/  ULEA UR5, UR5, UR6, 0x3 ;  /* 0x0000000605057291 */ /* 0x000fe2000f8e18ff */
[----:B-1----:R-:W-:-:S04]  /*2c50*/  LOP3.LUT R3, R2, UR4, RZ, 0x3c, !PT ;  /* 0x0000000402037c12 */ /* 0x002fc8000f8e3cff */
[----:B------:R-:W-:Y:S01]  /*2c60*/  SHF.L.U32 R3, R3, 0x1f, RZ ;  /* 0x0000001f03037819 */ /* 0x000fe200000006ff */
[----:B---3--:R-:W-:-:S07]  /*2c70*/  IMAD.U32 R0, RZ, RZ, UR5 ;  /* 0x00000005ff007e24 */ /* 0x008fce000f8e00ff */
.L_x_54:
[----:B-1----:R1:W2:Y:S02]  /*2c80*/  SYNCS.PHASECHK.TRANS64.TRYWAIT P0, [R0+URZ], R3 ;  /* 0x00000003000075a7 */ /* 0x0022a400080011ff */
[----:B--2---:R-:W-:Y:S05]  /*2c90*/  @!P0 NANOSLEEP.SYNCS 0x989680 ;  /* 0x009896800000895d */ /* 0x004fea0003900000 */
[----:B------:R-:W2:Y:S02]  /*2ca0*/  @!P0 SYNCS.PHASECHK.TRANS64 P0, [R0+URZ], R3 ;  /* 0x00000003000085a7 */ /* 0x000ea400080010ff */
[----:B--2---:R-:W-:Y:S05]  /*2cb0*/  @P0 EXIT ;  /* 0x000000000000094d */ /* 0x004fea0003800000 */
[----:B------:R-:W-:Y:S05]  /*2cc0*/  BRA `(.L_x_54) ;  /* 0xfffffffc00ec7947 */ /* 0x000fea000383ffff */
.L_x_23:
[----:B------:R-:W-:-:S04]  /*2cd0*/  UISETP.NE.AND UP1, UPT, UR37, URZ, UPT ;  /* 0x000000ff2500728c */ /* 0x000fc8000bf25270 */
[----:B------:R-:W-:-:S09]  /*2ce0*/  UISETP.NE.OR UP1, UPT, UR10, 0x1, UP1 ;  /* 0x000000010a00788c */ /* 0x000fd20008f25670 */
[----:B------:R-:W-:Y:S05]  /*2cf0*/  BRA.U UP1, `(.L_x_55) ;  /* 0x00000005014c7547 */ /* 0x000fea000b800000 */
[----:B------:R-:W-:Y:S01]  /*2d00*/  HFMA2 R11, -RZ, RZ, 0, 0 ;  /* 0x00000000ff0b7431 */ /* 0x000fe200000001ff */
[----:B------:R-:W-:Y:S01]  /*2d10*/  ISETP.GE.U32.AND P2, PT, R10, 0x2, PT ;  /* 0x000000020a00780c */ /* 0x000fe20003f46070 */
[----:B------:R-:W-:Y:S01]  /*2d20*/  IMAD.MOV.U32 R12, RZ, RZ, 0x1 ;  /* 0x00000001ff0c7424 */ /* 0x000fe200078e00ff */
[----:B------:R-:W-:Y:S01]  /*2d30*/  CS2R R8, SRZ ;  /* 0x0000000000087805 */ /* 0x000fe2000001ff00 */
[----:B------:R-:W-:Y:S01]  /*2d40*/  IMAD.MOV.U32 R3, RZ, RZ, RZ ;  /* 0x000000ffff037224 */ /* 0x000fe200078e00ff */
[----:B------:R-:W-:Y:S01]  /*2d50*/  UMOV UR4, 0x400 ;  /* 0x0000040000047882 */ /* 0x000fe20000000000 */
[----:B------:R-:W-:Y:S01]  /*2d60*/  UMOV UR6, URZ ;  /* 0x000000ff00067c82 */ /* 0x000fe20008000000 */
[----:B------:R-:W-:-:S12]  /*2d70*/  ULEA UR37, UR37, UR4, 0x18 ;  /* 0x0000000425257291 */ /* 0x000fd8000f8ec0ff */
.L_x_59:
[----:B------:R-:W-:Y:S02]  /*2d80*/  LEA R0, R3, UR37, 0x3 ;  /* 0x0000002503007c11 */ /* 0x000fe4000f8e18ff */
[----:B------:R-:W-:-:S03]  /*2d90*/  SHF.L.U32 R5, R8, 0x1f, RZ ;  /* 0x0000001f08057819 */ /* 0x000fc600000006ff */
[----:B------:R-:W-:Y:S01]  /*2da0*/  VIADD R4, R0, 0x150 ;  /* 0x0000015000047836 */ /* 0x000fe20000000000 */
[----:B------:R-:W1:Y:S02]  /*2db0*/  SYNCS.PHASECHK.TRANS64.TRYWAIT P0, [R0+URZ+0x140], R5 ;  /* 0x00014005000075a7 */ /* 0x000e6400080011ff */
[----:B-1----:R-:W-:Y:S05]  /*2dc0*/  @!P0 BRA `(.L_x_56) ;  /* 0x0000009000ac8947 */ /* 0x002fea0003800000 */
.L_x_176:
[----:B------:R-:W-:Y:S01]  /*2dd0*/  ULEA UR5, UR6, UR37, 0x3 ;  /* 0x0000002506057291 */ /* 0x000fe2000f8e18ff */
[----:B------:R-:W-:Y:S01]  /*2de0*/  PRMT R4, RZ, 0x654, R4 ;  /* 0x00000654ff047816 */ /* 0x000fe20000000004 */
[----:B-1----:R-:W-:Y:S01]  /*2df0*/  @!P2 IMAD.MOV.U32 R5, RZ, RZ, 0x10 ;  /* 0x00000010ff05a424 */ /* 0x002fe200078e00ff */
[----:B------:R-:W-:Y:S01]  /*2e00*/  SHF.L.U32 R7, R12, 0x1f, RZ ;  /* 0x0000001f0c077819 */ /* 0x000fe200000006ff */
[----:B------:R-:W-:Y:S01]  /*2e10*/  UIADD3 UR4, UPT, UPT, UR5, 0x100, URZ ;  /* 0x0000010005047890 */ /* 0x000fe2000fffe0ff */
[----:B------:R1:W-:Y:S05]  /*2e20*/  SYNCS.ARRIVE.TRANS64.RED.A1T0 RZ, [R4+URZ], RZ ;  /* 0x000000ff04ff79a7 */ /* 0x0003ea00081004ff */
[----:B------:R-:W-:Y:S01]  /*2e30*/  IMAD.U32 R13, RZ, RZ, UR4 ;  /* 0x00000004ff0d7e24 */ /* 0x000fe2000f8e00ff */
[----:B------:R-:W2:Y:S04]  /*2e40*/  SYNCS.PHASECHK.TRANS64.TRYWAIT P0, [UR5+0x110], R7 ;  /* 0x00011007ff0075a7 */ /* 0x000ea80008001105 */
[----:B------:R-:W-:Y:S01]  /*2e50*/  PRMT R13, R10, 0x654, R13 ;  /* 0x000006540a0d7816 */ /* 0x000fe2000000000d */
[----:B-12---:R-:W-:Y:S06]  /*2e60*/  @!P0 BRA `(.L_x_57) ;  /* 0x0000009000988947 */ /* 0x006fec0003800000 */
.L_x_178:
[----:B------:R-:W-:Y:S01]  /*2e70*/  ULEA UR4, UR6, UR37, 0x4 ;  /* 0x0000002506047291 */ /* 0x000fe2000f8e20ff */
[----:B------:R-:W-:Y:S01]  /*2e80*/  SEL R2, R13, R2, !P2 ;  /* 0x000000020d027207 */ /* 0x000fe20005000000 */
[----:B------:R-:W-:Y:S01]  /*2e90*/  UIADD3 UR5, UPT, UPT, UR5, 0x100, URZ ;  /* 0x0000010005057890 */ /* 0x000fe2000fffe0ff */
[----:B-1----:R-:W-:Y:S01]  /*2ea0*/  LEA R0, R11, UR37, 0x3 ;  /* 0x000000250b007c11 */ /* 0x002fe2000f8e18ff */
[----:B------:R-:W-:Y:S01]  /*2eb0*/  UIADD3 UR4, UPT, UPT, UR4, 0x170, URZ ;  /* 0x0000017004047890 */ /* 0x000fe2000fffe0ff */
[----:B------:R1:W-:Y:S01]  /*2ec0*/  @!P2 SYNCS.ARRIVE.TRANS64.RED RZ, [R2+URZ], R5 ;  /* 0x0000000502ffa9a7 */ /* 0x0003e200080004ff */
[----:B------:R-:W-:Y:S01]  /*2ed0*/  UIADD3 UR6, UPT, UPT, UR6, 0x1, URZ ;  /* 0x0000000106067890 */ /* 0x000fe2000fffe0ff */
[----:B------:R-:W-:-:S03]  /*2ee0*/  VIADD R3, R3, 0x1 ;  /* 0x0000000103037836 */ /* 0x000fc60000000000 */
[----:B------:R-:W-:Y:S02]  /*2ef0*/  UISETP.NE.AND UP0, UPT, UR6, 0x2, UPT ;  /* 0x000000020600788c */ /* 0x000fe4000bf05270 */
[----:B------:R-:W-:Y:S01]  /*2f00*/  ISETP.NE.AND P0, PT, R3, 0x2, PT ;  /* 0x000000020300780c */ /* 0x000fe20003f05270 */
[----:B------:R-:W-:Y:S06]  /*2f10*/  UGETNEXTWORKID.BROADCAST [UR4], [UR5] ;  /* 0x00000000040073ca */ /* 0x000fec0008000100 */
[----:B------:R-:W-:Y:S02]  /*2f20*/  USEL UR4, URZ, 0x1, UP0 ;  /* 0x00000001ff047887 */ /* 0x000fe40008000000 */
[----:B------:R-:W-:-:S04]  /*2f30*/  USEL UR6, UR6, URZ, UP0 ;  /* 0x000000ff06067287 */ /* 0x000fc80008000000 */
[----:B------:R-:W-:Y:S02]  /*2f40*/  LOP3.LUT R12, R12, UR4, RZ, 0x3c, !PT ;  /* 0x000000040c0c7c12 */ /* 0x000fe4000f8e3cff */
[----:B-1----:R-:W-:-:S04]  /*2f50*/  SHF.L.U32 R5, R9, 0x1f, RZ ;  /* 0x0000001f09057819 */ /* 0x002fc800000006ff */
[----:B------:R-:W1:Y:S02]  /*2f60*/  SYNCS.PHASECHK.TRANS64.TRYWAIT P1, [R0+URZ+0x100], R5 ;  /* 0x00010005000075a7 */ /* 0x000e6400080211ff */
[----:B-1----:R-:W-:Y:S05]  /*2f70*/  @!P1 BRA `(.L_x_58) ;  /* 0x00000090006c9947 */ /* 0x002fea0003800000 */
.L_x_179:
[----:B------:R-:W-:Y:S01]  /*2f80*/  LEA R4, R11, UR37, 0x4 ;  /* 0x000000250b047c11 */ /* 0x000fe2000f8e20ff */
[----:B-1----:R-:W-:Y:S01]  /*2f90*/  VIADD R0, R0, 0x110 ;  /* 0x0000011000007836 */ /* 0x002fe20000000000 */
[----:B------:R-:W-:Y:S01]  /*2fa0*/  SEL R3, R3, RZ, P0 ;  /* 0x000000ff03037207 */ /* 0x000fe20000000000 */
[----:B------:R-:W-:-:S03]  /*2fb0*/  VIADD R11, R11, 0x1 ;  /* 0x000000010b0b7836 */ /* 0x000fc60000000000 */
[----:B------:R-:W1:Y:S01]  /*2fc0*/  LDS.128 R4, [R4+0x170] ;  /* 0x0001700004047984 */ /* 0x000e620000000c00 */
[----:B------:R-:W-:Y:S02]  /*2fd0*/  PRMT R0, RZ, 0x654, R0 ;  /* 0x00000654ff007816 */ /* 0x000fe40000000000 */
[C---:B------:R-:W-:Y:S01]  /*2fe0*/  ISETP.NE.AND P1, PT, R11.reuse, 0x2, PT ;  /* 0x000000020b00780c */ /* 0x040fe20003f25270 */
[----:B------:R-:W-:Y:S01]  /*2ff0*/  @!PT LDS RZ, [RZ] ;  /* 0x00000000fffff984 */ /* 0x000fe20000000800 */
[----:B------:R-:W-:Y:S01]  /*3000*/  @!PT LDS RZ, [RZ] ;  /* 0x00000000fffff984 */ /* 0x000fe20000000800 */
[----:B------:R-:W-:Y:S01]  /*3010*/  @!PT LDS RZ, [RZ] ;  /* 0x00000000fffff984 */ /* 0x000fe20000000800 */
[----:B------:R-:W-:Y:S01]  /*3020*/  @!PT LDS RZ, [RZ] ;  /* 0x00000000fffff984 */ /* 0x000fe20000000800 */
[----:B------:R2:W-:Y:S06]  /*3030*/  MEMBAR.ALL.CTA ;  /* 0x0000000000007992 */ /* 0x0005ec0000008000 */
[----:B--2---:R-:W2:Y:S01]  /*3040*/  FENCE.VIEW.ASYNC.S ;  /* 0x00000000000073c6 */ /* 0x004ea20000000000 */
[----:B------:R-:W-:Y:S01]  /*3050*/  SEL R11, R11, RZ, P1 ;  /* 0x000000ff0b0b7207 */ /* 0x000fe20000800000 */
[----:B--2---:R2:W-:Y:S01]  /*3060*/  SYNCS.ARRIVE.TRANS64.RED.A1T0 RZ, [R0+URZ], RZ ;  /* 0x000000ff00ff79a7 */ /* 0x0045e200081004ff */
[----:B-1----:R-:W-:-:S02]  /*3070*/  LOP3.LUT P3, RZ, R6, 0x1, RZ, 0xc0, !PT ;  /* 0x0000000106ff7812 */ /* 0x002fc4000786c0ff */
[----:B------:R-:W-:-:S04]  /*3080*/  SEL R5, RZ, 0x1, P0 ;  /* 0x00000001ff057807 */ /* 0x000fc80000000000 */
[----:B------:R-:W-:Y:S02]  /*3090*/  LOP3.LUT R8, R8, R5, RZ, 0x3c, !PT ;  /* 0x0000000508087212 */ /* 0x000fe400078e3cff */
[----:B--2---:R-:W-:-:S04]  /*30a0*/  SEL R0, RZ, 0x1, P1 ;  /* 0x00000001ff007807 */ /* 0x004fc80000800000 */
[----:B------:R-:W-:Y:S01]  /*30b0*/  LOP3.LUT R9, R9, R0, RZ, 0x3c, !PT ;  /* 0x0000000009097212 */ /* 0x000fe200078e3cff */
[----:B------:R-:W-:Y:S06]  /*30c0*/  @P3 BRA `(.L_x_59) ;  /* 0xfffffffc002c3947 */ /* 0x000fec000383ffff */
[----:B------:R-:W-:Y:S01]  /*30d0*/  ULEA UR5, UR6, UR37, 0x3 ;  /* 0x0000002506057291 */ /* 0x000fe2000f8e18ff */
[----:B------:R-:W-:-:S08]  /*30e0*/  SHF.L.U32 R3, R12, 0x1f, RZ ;  /* 0x0000001f0c037819 */ /* 0x000fd000000006ff */
[----:B------:R-:W1:Y:S02]  /*30f0*/  SYNCS.PHASECHK.TRANS64 P0, [UR5+0x110], R3 ;  /* 0x00011003ff0075a7 */ /* 0x000e640008001005 */
[----:B-1----:R-:W-:Y:S05]  /*3100*/  @P0 BRA `(.L_x_60) ;  /* 0x0000000000080947 */ /* 0x002fea0003800000 */
[----:B------:R-:W1:Y:S02]  /*3110*/  SYNCS.PHASECHK.TRANS64.TRYWAIT P0, [UR5+0x110], R3 ;  /* 0x00011003ff0075a7 */ /* 0x000e640008001105 */
[----:B-1----:R-:W-:Y:S05]  /*3120*/  @!P0 BRA `(.L_x_61) ;  /* 0x0000009000148947 */ /* 0x002fea0003800000 */
.L_x_60:
[----:B------:R-:W-:-:S04]  /*3130*/  UIADD3 UR4, UPT, UPT, UR6, 0x1, URZ ;  /* 0x0000000106047890 */ /* 0x000fc8000fffe0ff */
[----:B------:R-:W-:-:S04]  /*3140*/  UISETP.NE.AND UP0, UPT, UR4, 0x2, UPT ;  /* 0x000000020400788c */ /* 0x000fc8000bf05270 */
[----:B------:R-:W-:Y:S02]  /*3150*/  USEL UR7, URZ, 0x1, UP0 ;  /* 0x00000001ff077887 */ /* 0x000fe40008000000 */
[----:B------:R-:W-:-:S04]  /*3160*/  USEL UR4, UR4, URZ, UP0 ;  /* 0x000000ff04047287 */ /* 0x000fc80008000000 */
[----:B------:R-:W-:Y:S01]  /*3170*/  ULEA UR4, UR4, UR37, 0x3 ;  /* 0x0000002504047291 */ /* 0x000fe2000f8e18ff */
[----:B-1----:R-:W-:-:S04]  /*3180*/  LOP3.LUT R3, R12, UR7, RZ, 0x3c, !PT ;  /* 0x000000070c037c12 */ /* 0x002fc8000f8e3cff */
[----:B------:R-:W-:-:S04]  /*3190*/  SHF.L.U32 R0, R3, 0x1f, RZ ;  /* 0x0000001f03007819 */ /* 0x000fc800000006ff */
[----:B------:R-:W1:Y:S02]  /*31a0*/  SYNCS.PHASECHK.TRANS64 P0, [UR4+0x110], R0 ;  /* 0x00011000ff0075a7 */ /* 0x000e640008001004 */
[----:B-1----:R-:W-:Y:S05]  /*31b0*/  @P0 EXIT ;  /* 0x000000000000094d */ /* 0x002fea0003800000 */
[----:B------:R-:W-:Y:S02]  /*31c0*/  SHF.L.U32 R3, R3, 0x1f, RZ ;  /* 0x0000001f03037819 */ /* 0x000fe400000006ff */
[----:B------:R-:W-:-:S07]  /*31d0*/  MOV R0, UR4 ;  /* 0x0000000400007c02 */ /* 0x000fce0008000f00 */
.L_x_62:
[----:B-1----:R1:W2:Y:S02]  /*31e0*/  SYNCS.PHASECHK.TRANS64.TRYWAIT P0, [R0+URZ+0x110], R3 ;  /* 0x00011003000075a7 */ /* 0x0022a400080011ff */
[----:B--2---:R-:W-:Y:S05]  /*31f0*/  @!P0 NANOSLEEP.SYNCS 0x989680 ;  /* 0x009896800000895d */ /* 0x004fea0003900000 */
[----:B------:R-:W2:Y:S02]  /*3200*/  @!P0 SYNCS.PHASECHK.TRANS64 P0, [R0+URZ+0x110], R3 ;  /* 0x00011003000085a7 */ /* 0x000ea400080010ff */
[----:B--2---:R-:W-:Y:S05]  /*3210*/  @P0 EXIT ;  /* 0x000000000000094d */ /* 0x004fea0003800000 */
[----:B------:R-:W-:Y:S05]  /*3220*/  BRA `(.L_x_62) ;  /* 0xfffffffc00ec7947 */ /* 0x000fea000383ffff */
.L_x_55:
[----:B------:R-:W-:Y:S05]  /*3230*/  BRA.U UP4, `(.L_x_63) ;  /* 0x0000001104587547 */ /* 0x000fea000b800000 */
[----:B------:R-:W-:Y:S01]  /*3240*/  UMOV UR6, 0x40 ;  /* 0x0000004000067882 */ /* 0x000fe20000000000 */
[----:B------:R-:W-:Y:S01]  /*3250*/  NOP ;  /* 0x0000000000007918 */ /* 0x000fe20000000000 */
[----:B------:R-:W-:Y:S01]  /*3260*/  ULEA UR6, UR37, UR6, 0x18 ;  /* 0x0000000625067291 */ /* 0x000fe2000f8ec0ff */
[----:B------:R-:W-:Y:S02]  /*3270*/  UMOV UR7, 0x400 ;  /* 0x0000040000077882 */ /* 0x000fe40000000000 */
[----:B------:R-:W-:-:S06]  /*3280*/  ULEA UR37, UR37, UR7, 0x18 ;  /* 0x0000000725257291 */ /* 0x000fcc000f8ec0ff */
[----:B------:R-:W1:Y:S02]  /*3290*/  LDS.U8 R2, [UR6+0x1c] ;  /* 0x00001c06ff027984 */ /* 0x000e640008000000 */
[----:B-1----:R-:W-:-:S13]  /*32a0*/  ISETP.NE.AND P0, PT, R2, RZ, PT ;  /* 0x000000ff0200720c */ /* 0x002fda0003f05270 */
[----:B------:R-:W-:Y:S05]  /*32b0*/  @P0 BRA `(.L_x_64) ;  /* 0x0000000400080947 */ /* 0x000fea0003800000 */
[----:B------:R-:W-:Y:S02]  /*32c0*/  UISETP.NE.U32.AND UP0, UPT, UR5, 0x1, UPT ;  /* 0x000000010500788c */ /* 0x000fe4000bf05070 */
[----:B------:R-:W-:-:S07]  /*32d0*/  UIADD3 UR8, UPT, UPT, UR6, 0x8, URZ ;  /* 0x0000000806087890 */ /* 0x000fce000fffe0ff */
[----:B------:R-:W-:Y:S05]  /*32e0*/  BRA.U !UP0, `(.L_x_65) ;  /* 0x00000001089c7547 */ /* 0x000fea000b800000 */
[----:B------:R-:W-:Y:S01]  /*32f0*/  ELECT P0, URZ, PT ;  /* 0x0000000000ff782f */ /* 0x000fe20003800000 */
[----:B------:R-:W-:-:S12]  /*3300*/  BSSY B0, `(.L_x_65) ;  /* 0x0000025000007945 */ /* 0x000fd80003800000 */
[----:B------:R-:W-:Y:S05]  /*3310*/  @!P0 BRA `(.L_x_66) ;  /* 0x00000000008c8947 */ /* 0x000fea0003800000 */
[----:B------:R-:W-:-:S05]  /*3320*/  UMOV UR7, 0x10 ;  /* 0x0000001000077882 */ /* 0x000fca0000000000 */
[----:B------:R-:W-:Y:S04]  /*3330*/  DEPBAR.LE SB1, 0x36 ;  /* 0x00009d800000791a */ /* 0x000fe80000000000 */
[----:B------:R-:W1:Y:S02]  /*3340*/  UTCATOMSWS.2CTA.FIND_AND_SET.ALIGN UP1, UR7, UR7 ;  /* 0x00000007000775e3 */ /* 0x000e640008220800 */
[----:B-1----:R-:W-:Y:S01]  /*3350*/  MOV R11, UR7 ;  /* 0x00000007000b7c02 */ /* 0x002fe20008000f00 */
[----:B------:R-:W-:Y:S06]  /*3360*/  BRA.U UP1, `(.L_x_67) ;  /* 0x0000000101187547 */ /* 0x000fec000b800000 */
.L_x_68:
[----:B------:R-:W-:Y:S05]  /*3370*/  NANOSLEEP 0x64 ;  /* 0x000000640000795d */ /* 0x000fea0003800000 */
[----:B------:R-:W-:-:S05]  /*3380*/  UMOV UR7, 0x10 ;  /* 0x0000001000077882 */ /* 0x000fca0000000000 */
[----:B------:R-:W-:Y:S04]  /*3390*/  DEPBAR.LE SB1, 0x36 ;  /* 0x00009d800000791a */ /* 0x000fe80000000000 */
[----:B------:R-:W1:Y:S02]  /*33a0*/  UTCATOMSWS.2CTA.FIND_AND_SET.ALIGN UP1, UR7, UR7 ;  /* 0x00000007000775e3 */ /* 0x000e640008220800 */
[----:B-1----:R-:W-:Y:S01]  /*33b0*/  MOV R11, UR7 ;  /* 0x00000007000b7c02 */ /* 0x002fe20008000f00 */
[----:B------:R-:W-:Y:S05]  /*33c0*/  BRA.U !UP1, `(.L_x_68) ;  /* 0xfffffffd09e87547 */ /* 0x000fea000b83ffff */
.L_x_67:
[----:B------:R-:W1:Y:S01]  /*33d0*/  LDS R5, [UR6+0x10] ;  /* 0x00001006ff057984 */ /* 0x000e620008000800 */
[----:B------:R-:W-:Y:S01]  /*33e0*/  IMAD.U32 R3, RZ, RZ, UR37 ;  /* 0x00000025ff037e24 */ /* 0x000fe2000f8e00ff */
[----:B------:R-:W-:-:S03]  /*33f0*/  MOV R2, UR4 ;  /* 0x0000000400027c02 */ /* 0x000fc60008000f00 */
[----:B------:R-:W-:Y:S01]  /*3400*/  VIADD R3, R3, 0x190 ;  /* 0x0000019003037836 */ /* 0x000fe20000000000 */
[----:B-1----:R-:W-:-:S04]  /*3410*/  SHF.L.U32 R5, R5, 0x1f, RZ ;  /* 0x0000001f05057819 */ /* 0x002fc800000006ff */
[----:B------:R-:W1:Y:S02]  /*3420*/  SYNCS.PHASECHK.TRANS64.TRYWAIT P0, [UR6+0x8], R5 ;  /* 0x00000805ff0075a7 */ /* 0x000e640008001106 */
[----:B-1----:R-:W-:Y:S05]  /*3430*/  @P0 BRA `(.L_x_69) ;  /* 0x0000000000080947 */ /* 0x002fea0003800000 */
[----:B------:R-:W1:Y:S02]  /*3440*/  SYNCS.PHASECHK.TRANS64.TRYWAIT P0, [UR6+0x8], R5 ;  /* 0x00000805ff0075a7 */ /* 0x000e640008001106 */
[----:B-1----:R-:W-:Y:S05]  /*3450*/  @!P0 BRA `(.L_x_70) ;  /* 0x0000008c00608947 */ /* 0x002fea0003800000 */
.L_x_69:
[----:B-1----:R-:W-:Y:S01]  /*3460*/  HFMA2 R4, -RZ, RZ, 0, 5.9604644775390625e-08 ;  /* 0x00000001ff047431 */ /* 0x002fe200000001ff */
[----:B------:R-:W-:Y:S01]  /*3470*/  UPRMT UR7, UR4, 0x654, UR8 ;  /* 0x0000065404077896 */ /* 0x000fe20008000008 */
[----:B------:R-:W-:Y:S01]  /*3480*/  IMAD.MOV.U32 R6, RZ, RZ, 0xffff ;  /* 0x0000ffffff067424 */ /* 0x000fe200078e00ff */
[----:B------:R-:W-:Y:S01]  /*3490*/  PRMT R2, R2, 0x654, R3 ;  /* 0x0000065402027816 */ /* 0x000fe20000000003 */
[----:B------:R-:W-:Y:S02]  /*34a0*/  IMAD.MOV.U32 R5, RZ, RZ, 0x4 ;  /* 0x00000004ff057424 */ /* 0x000fe400078e00ff */
[----:B------:R-:W-:Y:S01]  /*34b0*/  IMAD.SHL.U32 R9, R11, 0x20, RZ ;  /* 0x000000200b097824 */ /* 0x000fe200078e00ff */
[----:B------:R-:W-:Y:S02]  /*34c0*/  MOV R3, UR7 ;  /* 0x0000000700037c02 */ /* 0x000fe40008000f00 */
[-C--:B------:R-:W-:Y:S01]  /*34d0*/  SHF.L.U32 R7, R6, R11.reuse, RZ ;  /* 0x0000000b06077219 */ /* 0x080fe200000006ff */
[----:B------:R1:W-:Y:S01]  /*34e0*/  SYNCS.ARRIVE.TRANS64.RED RZ, [UR7], R5 ;  /* 0x00000005ffff79a7 */ /* 0x0003e20008000407 */
[----:B------:R-:W-:Y:S01]  /*34f0*/  SHF.L.U32 R6, R4, R11, RZ ;  /* 0x0000000b04067219 */ /* 0x000fe200000006ff */
[----:B------:R1:W-:Y:S04]  /*3500*/  STS [UR37+0x190], R9 ;  /* 0x00019009ff007988 */ /* 0x0003e80008000825 */
[----:B------:R1:W-:Y:S04]  /*3510*/  STAS [R2.64], R11 ;  /* 0x0000000b02007dbd */ /* 0x0003e8000c0008ff */
[----:B------:R1:W-:Y:S04]  /*3520*/  ATOMS.OR RZ, [UR6+0x14], R7 ;  /* 0x00001407ffff798c */ /* 0x0003e8000b000006 */
[----:B------:R1:W-:Y:S04]  /*3530*/  ATOMS.OR RZ, [UR6+0x18], R6 ;  /* 0x00001806ffff798c */ /* 0x0003e8000b000006 */
[----:B------:R1:W-:Y:S02]  /*3540*/  ATOMS.XOR RZ, [UR6+0x10], R4 ;  /* 0x00001004ffff798c */ /* 0x0003e4000b800006 */
.L_x_66:
[----:B------:R-:W-:Y:S05]  /*3550*/  BSYNC B0 ;  /* 0x0000000000007941 */ /* 0x000fea0003800000 */
.L_x_65:
[----:B------:R-:W-:Y:S05]  /*3560*/  BRA.U UP0, `(.L_x_71) ;  /* 0x00000001006c7547 */ /* 0x000fea000b800000 */
[----:B------:R-:W-:-:S03]  /*3570*/  UMOV UR7, 0xffffffff ;  /* 0xffffffff00077882 */ /* 0x000fc60000000000 */
[----:B------:R-:W-:Y:S05]  /*3580*/  BRA.DIV UR7, `(.L_x_72) ;  /* 0x0000008e072c7947 */ /* 0x000fea000b800000 */
[----:B------:R-:W-:-:S13]  /*3590*/  ELECT P6, URZ, PT ;  /* 0x0000000000ff782f */ /* 0x000fda00038c0000 */
.L_x_183:
[----:B------:R-:W-:Y:S05]  /*35a0*/  @!P6 BRA `(.L_x_71) ;  /* 0x00000000005ce947 */ /* 0x000fea0003800000 */
[----:B-1----:R-:W1:Y:S02]  /*35b0*/  LDS R3, [UR6+0x10] ;  /* 0x00001006ff037984 */ /* 0x002e640008000800 */
[----:B-1----:R-:W-:-:S04]  /*35c0*/  SHF.L.U32 R3, R3, 0x1f, RZ ;  /* 0x0000001f03037819 */ /* 0x002fc800000006ff */
[----:B------:R-:W1:Y:S02]  /*35d0*/  SYNCS.PHASECHK.TRANS64.TRYWAIT P0, [UR6+0x8], R3 ;  /* 0x00000803ff0075a7 */ /* 0x000e640008001106 */
[----:B-1----:R-:W-:Y:S05]  /*35e0*/  @P0 BRA `(.L_x_73) ;  /* 0x0000000000080947 */ /* 0x002fea0003800000 */
[----:B------:R-:W1:Y:S02]  /*35f0*/  SYNCS.PHASECHK.TRANS64.TRYWAIT P0, [UR6+0x8], R3 ;  /* 0x00000803ff0075a7 */ /* 0x000e640008001106 */
[----:B-1----:R-:W-:Y:S05]  /*3600*/  @!P0 BRA `(.L_x_74) ;  /* 0x0000008c002c8947 */ /* 0x002fea0003800000 */
.L_x_73:
[----:B------:R-:W2:Y:S01]  /*3610*/  LDS R5, [UR37+0x190] ;  /* 0x00019025ff057984 */ /* 0x000ea20008000800 */
[----:B-1----:R-:W-:Y:S02]  /*3620*/  HFMA2 R2, -RZ, RZ, 0, 5.9604644775390625e-08 ;  /* 0x00000001ff027431 */ /* 0x002fe400000001ff */
[----:B------:R-:W-:Y:S01]  /*3630*/  IMAD.MOV.U32 R3, RZ, RZ, 0xffff ;  /* 0x0000ffffff037424 */ /* 0x000fe200078e00ff */
[----:B------:R-:W-:Y:S01]  /*3640*/  UPRMT UR7, UR4, 0x654, UR8 ;  /* 0x0000065404077896 */ /* 0x000fe20008000008 */
[----:B--2---:R-:W-:-:S03]  /*3650*/  IMAD.SHL.U32 R4, R5, 0x20, RZ ;  /* 0x0000002005047824 */ /* 0x004fc600078e00ff */
[-C--:B------:R-:W-:Y:S02]  /*3660*/  SHF.L.U32 R3, R3, R5.reuse, RZ ;  /* 0x0000000503037219 */ /* 0x080fe400000006ff */
[----:B------:R-:W-:Y:S01]  /*3670*/  SHF.L.U32 R5, R2, R5, RZ ;  /* 0x0000000502057219 */ /* 0x000fe200000006ff */
[----:B------:R2:W-:Y:S04]  /*3680*/  STS [UR37+0x190], R4 ;  /* 0x00019004ff007988 */ /* 0x0005e80008000825 */
[----:B------:R2:W-:Y:S04]  /*3690*/  ATOMS.OR RZ, [UR6+0x14], R3 ;  /* 0x00001403ffff798c */ /* 0x0005e8000b000006 */
[----:B------:R2:W-:Y:S01]  /*36a0*/  ATOMS.OR RZ, [UR6+0x18], R5 ;  /* 0x00001805ffff798c */ /* 0x0005e2000b000006 */
[----:B------:R-:W-:Y:S03]  /*36b0*/  SYNCS.ARRIVE.TRANS64.RED.A1T0 RZ, [UR7], RZ ;  /* 0x000000ffffff79a7 */ /* 0x000fe60008100407 */
[----:B------:R2:W-:Y:S01]  /*36c0*/  ATOMS.XOR RZ, [UR6+0x10], R2 ;  /* 0x00001002ffff798c */ /* 0x0005e2000b800006 */
[----:B------:R-:W-:Y:S05]  /*36d0*/  BRA `(.L_x_71) ;  /* 0x0000000000107947 */ /* 0x000fea0003800000 */
.L_x_64:
[----:B------:R-:W-:-:S05]  /*36e0*/  MOV R2, 0xffffffff ;  /* 0xffffffff00027802 */ /* 0x000fca0000000f00 */
[----:B------:R1:W-:Y:S02]  /*36f0*/  STS [UR37+0x190], R2 ;  /* 0x00019002ff007988 */ /* 0x0003e40008000825 */
[----:B-1----:R-:W-:Y:S02]  /*3700*/  MOV R2, 0x3720 ;  /* 0x0000372000027802 */ /* 0x002fe40000000f00 */
[----:B-----5:R-:W-:Y:S05]  /*3710*/  CALL.REL.NOINC `($__internal_1_$__cuda_sm10x_tcgen05_guardrail_trap_phase_invalid_during_alloc) ;  /* 0x0000009000cc7944 */ /* 0x020fea0003c00000 */
.L_x_71:
[----:B------:R-:W-:Y:S05]  /*3720*/  WARPSYNC.ALL ;  /* 0x0000000000007948 */ /* 0x000fea0003800000 */
[----:B------:R-:W3:Y:S01]  /*3730*/  S2UR UR8, SR_CgaCtaId ;  /* 0x00000000000879c3 */ /* 0x000ee20000008800 */
[----:B------:R-:W-:Y:S01]  /*3740*/  UMOV UR6, 0x400 ;  /* 0x0000040000067882 */ /* 0x000fe20000000000 */
[----:B------:R-:W-:-:S06]  /*3750*/  NOP ;  /* 0x0000000000007918 */ /* 0x000fcc0000000000 */
[----:B------:R-:W-:Y:S06]  /*3760*/  BAR.ARV 0x6, 0xa0 ;  /* 0x0182800000007b1d */ /* 0x000fec0000002000 */
[----:B------:R-:W-:Y:S01]  /*3770*/  LOP3.LUT R0, R0, 0xffff, RZ, 0xc0, !PT ;  /* 0x0000ffff00007812 */ /* 0x000fe200078ec0ff */
[----:B-1----:R-:W-:Y:S01]  /*3780*/  IMAD.MOV.U32 R9, RZ, RZ, 0x1 ;  /* 0x00000001ff097424 */ /* 0x002fe200078e00ff */
[----:B------:R-:W-:Y:S01]  /*3790*/  LOP3.LUT R8, R8, 0xffff, RZ, 0xc0, !PT ;  /* 0x0000ffff08087812 */ /* 0x000fe200078ec0ff */
[----:B------:R-:W-:Y:S01]  /*37a0*/  UMOV UR22, URZ ;  /* 0x000000ff00167c82 */ /* 0x000fe20008000000 */
[----:B------:R-:W-:Y:S01]  /*37b0*/  R2UR UR12, R0 ;  /* 0x00000000000c72ca */ /* 0x000fe200000e0000 */
[----:B------:R-:W-:Y:S01]  /*37c0*/  UMOV UR21, URZ ;  /* 0x000000ff00157c82 */ /* 0x000fe20008000000 */
[----:B------:R-:W-:Y:S01]  /*37d0*/  R2UR UR13, R8 ;  /* 0x00000000080d72ca */ /* 0x000fe200000e0000 */
[----:B------:R-:W-:Y:S01]  /*37e0*/  IMAD.MOV.U32 R8, RZ, RZ, RZ ;  /* 0x000000ffff087224 */ /* 0x000fe200078e00ff */
[----:B------:R-:W-:Y:S01]  /*37f0*/  UMOV UR20, URZ ;  /* 0x000000ff00147c82 */ /* 0x000fe20008000000 */
[----:B------:R-:W-:-:S02]  /*3800*/  UISETP.NE.AND UP2, UPT, UR5, URZ, UPT ;  /* 0x000000ff0500728c */ /* 0x000fc4000bf45270 */
[----:B---3--:R-:W-:Y:S01]  /*3810*/  ULEA UR8, UR8, UR6, 0x18 ;  /* 0x0000000608087291 */ /* 0x008fe2000f8ec0ff */
[----:B------:R-:W1:Y:S03]  /*3820*/  LDCU UR6, c[0x0][0x38c] ;  /* 0x00007180ff0677ac */ /* 0x000e660008000800 */
[----:B------:R-:W-:Y:S02]  /*3830*/  UIADD3 UR14, UPT, UPT, UR8, 0xc400, URZ ;  /* 0x0000c400080e7890 */ /* 0x000fe4000fffe0ff */
[----:B------:R-:W-:-:S03]  /*3840*/  UIADD3 UR15, UPT, UPT, UR8, 0x22400, URZ ;  /* 0x00022400080f7890 */ /* 0x000fc6000fffe0ff */
[----:B--2---:R-:W2:Y:S01]  /*3850*/  LDS R2, [UR8+0x190] ;  /* 0x00019008ff027984 */ /* 0x004ea20008000800 */
[----:B------:R-:W-:Y:S02]  /*3860*/  USHF.R.U32.HI UR14, URZ, 0x4, UR14 ;  /* 0x00000004ff0e7899 */ /* 0x000fe4000801160e */
[----:B------:R-:W-:Y:S02]  /*3870*/  USHF.R.U32.HI UR15, URZ, 0x4, UR15 ;  /* 0x00000004ff0f7899 */ /* 0x000fe4000801160f */
[----:B------:R-:W-:Y:S02]  /*3880*/  ULOP3.LUT UR14, UR14, 0x3fff, URZ, 0xc0, !UPT ;  /* 0x00003fff0e0e7892 */ /* 0x000fe4000f8ec0ff */
[----:B------:R-:W-:Y:S02]  /*3890*/  ULOP3.LUT UR15, UR15, 0x3fff, URZ, 0xc0, !UPT ;  /* 0x00003fff0f0f7892 */ /* 0x000fe4000f8ec0ff */
[----:B------:R-:W-:Y:S02]  /*38a0*/  ULOP3.LUT UR14, UR14, 0x10000, URZ, 0xfc, !UPT ;  /* 0x000100000e0e7892 */ /* 0x000fe4000f8efcff */
[----:B-1----:R-:W-:-:S02]  /*38b0*/  UIADD3 UR6, UPT, UPT, UR6, 0x3f, URZ ;  /* 0x0000003f06067890 */ /* 0x002fc4000fffe0ff */
[----:B------:R-:W-:Y:S02]  /*38c0*/  ULOP3.LUT UR15, UR15, 0x10000, URZ, 0xfc, !UPT ;  /* 0x000100000f0f7892 */ /* 0x000fe4000f8efcff */
[----:B------:R-:W-:Y:S01]  /*38d0*/  USHF.R.S32.HI UR7, URZ, 0x1f, UR6 ;  /* 0x0000001fff077899 */ /* 0x000fe20008011406 */
[----:B------:R-:W-:Y:S01]  /*38e0*/  UMOV UR28, 0x0 ;  /* 0x00000000001c7882 */ /* 0x000fe20000000000 */
[----:B------:R-:W-:Y:S02]  /*38f0*/  UMOV UR29, 0x10400490 ;  /* 0x10400490001d7882 */ /* 0x000fe40000000000 */
[----:B------:R-:W-:Y:S01]  /*3900*/  ULEA.HI UR7, UR7, UR6, URZ, 0x6 ;  /* 0x0000000607077291 */ /* 0x000fe2000f8f30ff */
[----:B------:R-:W-:Y:S01]  /*3910*/  UMOV UR26, 0x0 ;  /* 0x00000000001a7882 */ /* 0x000fe20000000000 */
[----:B------:R-:W-:Y:S02]  /*3920*/  UMOV UR27, 0x10400490 ;  /* 0x10400490001b7882 */ /* 0x000fe40000000000 */
[----:B------:R-:W-:-:S04]  /*3930*/  USHF.R.S32.HI UR7, URZ, 0x6, UR7 ;  /* 0x00000006ff077899 */ /* 0x000fc80008011407 */
[----:B------:R-:W-:-:S04]  /*3940*/  UISETP.LT.AND UP0, UPT, UR7, 0x1, UPT ;  /* 0x000000010700788c */ /* 0x000fc8000bf01270 */
[----:B------:R-:W-:Y:S01]  /*3950*/  USEL UR23, UR7, 0x1, !UP0 ;  /* 0x0000000107177887 */ /* 0x000fe2000c000000 */
[----:B--2---:R-:W-:Y:S02]  /*3960*/  R2UR UR24, R2 ;  /* 0x00000000021872ca */ /* 0x004fe400000e0000 */
[----:B------:R-:W-:-:S13]  /*3970*/  CS2R R2, SRZ ;  /* 0x0000000000027805 */ /* 0x000fda000001ff00 */
.L_x_82:
[C---:B------:R-:W-:Y:S02]  /*3980*/  LEA R0, R8.reuse, UR8, 0x3 ;  /* 0x0000000808007c11 */ /* 0x040fe4000f8e18ff */
[----:B------:R-:W-:Y:S02]  /*3990*/  SHF.L.U32 R5, R3, 0x1f, RZ ;  /* 0x0000001f03057819 */ /* 0x000fe400000006ff */
[----:B------:R-:W-:Y:S02]  /*39a0*/  LEA R4, R8, UR8, 0x4 ;  /* 0x0000000808047c11 */ /* 0x000fe4000f8e20ff */
[----:B------:R-:W1:Y:S02]  /*39b0*/  SYNCS.PHASECHK.TRANS64.TRYWAIT P0, [R0+URZ+0x100], R5 ;  /* 0x00010005000075a7 */ /* 0x000e6400080011ff */
[----:B-1-34-:R-:W-:Y:S05]  /*39c0*/  @!P0 BRA `(.L_x_75) ;  /* 0x0000008800548947 */ /* 0x01afea0003800000 */
.L_x_184:
[----:B-1----:R-:W1:Y:S01]  /*39d0*/  LDS.128 R4, [R4+0x170] ;  /* 0x0001700004047984 */ /* 0x002e620000000c00 */
[----:B------:R-:W-:Y:S02]  /*39e0*/  VIADD R0, R0, 0x110 ;  /* 0x0000011000007836 */ /* 0x000fe40000000000 */
[----:B------:R-:W-:Y:S01]  /*39f0*/  VIADD R8, R8, 0x1 ;  /* 0x0000000108087836 */ /* 0x000fe20000000000 */
[----:B------:R-:W-:Y:S01]  /*3a00*/  @!PT LDS RZ, [RZ] ;  /* 0x00000000fffff984 */ /* 0x000fe20000000800 */
[----:B------:R-:W-:Y:S01]  /*3a10*/  @!PT LDS RZ, [RZ] ;  /* 0x00000000fffff984 */ /* 0x000fe20000000800 */
[----:B------:R-:W-:Y:S01]  /*3a20*/  @!PT LDS RZ, [RZ] ;  /* 0x00000000fffff984 */ /* 0x000fe20000000800 */
[----:B------:R-:W-:Y:S01]  /*3a30*/  @!PT LDS RZ, [RZ] ;  /* 0x00000000fffff984 */ /* 0x000fe20000000800 */
[----:B------:R2:W-:Y:S06]  /*3a40*/  MEMBAR.ALL.CTA ;  /* 0x0000000000007992 */ /* 0x0005ec0000008000 */
[----:B--2---:R-:W2:Y:S01]  /*3a50*/  FENCE.VIEW.ASYNC.S ;  /* 0x00000000000073c6 */ /* 0x004ea20000000000 */
[----:B------:R-:W-:-:S04]  /*3a60*/  PRMT R0, RZ, 0x654, R0 ;  /* 0x00000654ff007816 */ /* 0x000fc80000000000 */
[----:B--2---:R2:W-:Y:S01]  /*3a70*/  SYNCS.ARRIVE.TRANS64.RED.A1T0 RZ, [R0+URZ], RZ ;  /* 0x000000ff00ff79a7 */ /* 0x0045e200081004ff */
[----:B-1----:R-:W-:Y:S01]  /*3a80*/  LOP3.LUT P1, RZ, R6, 0x1, RZ, 0xc0, !PT ;  /* 0x0000000106ff7812 */ /* 0x002fe2000782c0ff */
[----:B--2---:R-:W-:-:S12]  /*3a90*/  BRA.U UP2, `(.L_x_76) ;  /* 0x0000000102e07547 */ /* 0x004fd8000b800000 */
[----:B------:R-:W1:Y:S01]  /*3aa0*/  LDCU UR6, c[0x0][0x38c] ;  /* 0x00007180ff0677ac */ /* 0x000e620008000800 */
[----:B------:R-:W-:Y:S02]  /*3ab0*/  PLOP3.LUT P2, PT, PT, PT, PT, 0x80, 0x8 ;  /* 0x000000000008781c */ /* 0x000fe40003f4f070 */
[----:B------:R-:W-:Y:S01]  /*3ac0*/  SHF.L.U32 R5, R9, 0x1f, RZ ;  /* 0x0000001f09057819 */ /* 0x000fe200000006ff */
[----:B------:R-:W-:Y:S02]  /*3ad0*/  ULEA UR10, UR22, UR8, 0x3 ;  /* 0x00000008160a7291 */ /* 0x000fe4000f8e18ff */
[----:B------:R-:W-:Y:S02]  /*3ae0*/  ULEA UR11, UR22, UR24, 0x8 ;  /* 0x00000018160b7291 */ /* 0x000fe4000f8e40ff */
[----:B-1----:R-:W-:-:S06]  /*3af0*/  UISETP.GE.AND UP0, UPT, UR6, 0x1, UPT ;  /* 0x000000010600788c */ /* 0x002fcc000bf06270 */
[----:B------:R-:W-:-:S05]  /*3b00*/  PLOP3.LUT P0, PT, PT, PT, UP0, 0x80, 0x8 ;  /* 0x000000000008781c */ /* 0x000fca0003f0f008 */
[----:B------:R-:W-:-:S08]  /*3b10*/  @UP0 ULEA UR6, UR21, UR8, 0x3 ;  /* 0x0000000815060291 */ /* 0x000fd0000f8e18ff */
[----:B------:R-:W-:-:S04]  /*3b20*/  @P0 SHF.L.U32 R0, R2, 0x1f, RZ ;  /* 0x0000001f02000819 */ /* 0x000fc800000006ff */
[----:B------:R1:W2:Y:S01]  /*3b30*/  @P0 SYNCS.PHASECHK.TRANS64.TRYWAIT P2, [UR6], R0 ;  /* 0x00000000ff0005a7 */ /* 0x0002a20008041106 */
[----:B------:R-:W3:Y:S02]  /*3b40*/  SYNCS.PHASECHK.TRANS64.TRYWAIT P0, [UR10+0x130], R5 ;  /* 0x00013005ff0075a7 */ /* 0x000ee4000800110a */
[----:B-123--:R-:W-:Y:S05]  /*3b50*/  @!P0 BRA `(.L_x_77) ;  /* 0x0000008800048947 */ /* 0x00efea0003800000 */
.L_x_186:
[----:B------:R-:W-:Y:S01]  /*3b60*/  UMOV UR19, UR20 ;  /* 0x0000001400137c82 */ /* 0x000fe20008000000 */
[----:B------:R-:W-:Y:S05]  /*3b70*/  BRA.U !UP0, `(.L_x_78) ;  /* 0x0000000108987547 */ /* 0x000fea000b800000 */
[----:B------:R-:W-:Y:S02]  /*3b80*/  UIADD3 UR19, UPT, UPT, UR23, UR20, URZ ;  /* 0x0000001417137290 */ /* 0x000fe4000fffe0ff */
[----:B------:R-:W-:Y:S01]  /*3b90*/  UPLOP3.LUT UP3, UPT, UPT, UPT, UPT, 0x40, 0x4 ;  /* 0x000000000004789c */ /* 0x000fe20003f6e870 */
[----:B------:R-:W-:Y:S01]  /*3ba0*/  UMOV UR18, UR7 ;  /* 0x0000000700127c82 */ /* 0x000fe20008000000 */
[----:B------:R-:W-:-:S09]  /*3bb0*/  UMOV UR17, UR21 ;  /* 0x0000001500117c82 */ /* 0x000fd20008000000 */
.L_x_81:
[----:B--2---:R-:W-:Y:S01]  /*3bc0*/  ULEA UR9, UR17, UR8, 0x3 ;  /* 0x0000000811097291 */ /* 0x004fe2000f8e18ff */
[----:B---3--:R-:W-:Y:S11]  /*3bd0*/  @P2 BRA `(.L_x_79) ;  /* 0x00000000000c2947 */ /* 0x008ff60003800000 */
[----:B-1----:R-:W-:Y:S04]  /*3be0*/  SHF.L.U32 R5, R2, 0x1f, RZ ;  /* 0x0000001f02057819 */ /* 0x002fe800000006ff */
[----:B------:R-:W1:Y:S02]  /*3bf0*/  SYNCS.PHASECHK.TRANS64.TRYWAIT P0, [UR9], R5 ;  /* 0x00000005ff0075a7 */ /* 0x000e640008001109 */
[----:B-1----:R-:W-:Y:S05]  /*3c00*/  @!P0 BRA `(.L_x_80) ;  /* 0x0000008400f08947 */ /* 0x002fea0003800000 */
.L_x_79:
[----:B------:R-:W-:Y:S01]  /*3c10*/  UISETP.NE.AND UP0, UPT, UR18, 0x1, UPT ;  /* 0x000000011200788c */ /* 0x000fe2000bf05270 */
[----:B------:R-:W-:Y:S01]  /*3c20*/  PLOP3.LUT P2, PT, PT, PT, PT, 0x80, 0x8 ;  /* 0x000000000008781c */ /* 0x000fe20003f4f070 */
[----:B------:R-:W-:Y:S02]  /*3c30*/  UIADD3 UR21, UPT, UPT, UR17, 0x1, URZ ;  /* 0x0000000111157890 */ /* 0x000fe4000fffe0ff */
[----:B------:R-:W-:Y:S02]  /*3c40*/  ULEA UR30, UR17, UR15, 0x9 ;  /* 0x0000000f111e7291 */ /* 0x000fe4000f8e48ff */
[----:B------:R-:W-:Y:S01]  /*3c50*/  UISETP.NE.AND UP1, UPT, UR21, 0xb, UPT ;  /* 0x0000000b1500788c */ /* 0x000fe2000bf25270 */
[----:B------:R-:W-:Y:S01]  /*3c60*/  PLOP3.LUT P0, PT, PT, PT, UP0, 0x80, 0x8 ;  /* 0x000000000008781c */ /* 0x000fe20003f0f008 */
[----:B------:R-:W-:Y:S02]  /*3c70*/  ULEA UR32, UR17, UR14, 0x9 ;  /* 0x0000000e11207291 */ /* 0x000fe4000f8e48ff */
[----:B------:R-:W-:Y:S02]  /*3c80*/  USEL UR16, URZ, 0x1, UP1 ;  /* 0x00000001ff107887 */ /* 0x000fe40008800000 */
[----:B------:R-:W-:Y:S02]  /*3c90*/  USEL UR21, UR21, URZ, UP1 ;  /* 0x000000ff15157287 */ /* 0x000fe40008800000 */
[----:B------:R-:W-:Y:S02]  /*3ca0*/  UIADD3 UR36, UPT, UPT, UR30, 0x2, URZ ;  /* 0x000000021e247890 */ /* 0x000fe4000fffe0ff */
[----:B------:R-:W-:Y:S01]  /*3cb0*/  @UP0 ULEA UR6, UR21, UR8, 0x3 ;  /* 0x0000000815060291 */ /* 0x000fe2000f8e18ff */
[----:B------:R-:W-:Y:S01]  /*3cc0*/  LOP3.LUT R2, R2, UR16, RZ, 0x3c, !PT ;  /* 0x0000001002027c12 */ /* 0x000fe2000f8e3cff */
[----:B------:R-:W-:Y:S02]  /*3cd0*/  UIADD3 UR34, UPT, UPT, UR32, 0x2, URZ ;  /* 0x0000000220227890 */ /* 0x000fe4000fffe0ff */
[----:B------:R-:W-:Y:S01]  /*3ce0*/  UIADD3 UR9, UPT, UPT, UR9, 0x58, URZ ;  /* 0x0000005809097890 */ /* 0x000fe2000fffe0ff */
[----:B-1----:R-:W-:Y:S01]  /*3cf0*/  @P0 SHF.L.U32 R0, R2, 0x1f, RZ ;  /* 0x0000001f02000819 */ /* 0x002fe200000006ff */
[----:B------:R-:W-:Y:S01]  /*3d00*/  UMOV UR31, 0x80004020 ;  /* 0x80004020001f7882 */ /* 0x000fe20000000000 */
[----:B------:R-:W-:Y:S01]  /*3d10*/  UMOV UR33, 0x80004020 ;  /* 0x8000402000217882 */ /* 0x000fe20000000000 */
[----:B------:R-:W-:Y:S01]  /*3d20*/  UMOV UR37, 0x80004020 ;  /* 0x8000402000257882 */ /* 0x000fe20000000000 */
[----:B------:R2:W3:Y:S01]  /*3d30*/  @P0 SYNCS.PHASECHK.TRANS64.TRYWAIT P2, [UR6], R0 ;  /* 0x00000000ff0005a7 */ /* 0x0004e20008041106 */
[----:B------:R-:W-:Y:S01]  /*3d40*/  UIADD3 UR20, UPT, UPT, UR20, 0x1, URZ ;  /* 0x0000000114147890 */ /* 0x000fe2000fffe0ff */
[----:B------:R2:W-:Y:S01]  /*3d50*/  UTCQMMA.2CTA gdesc[UR32], gdesc[UR30], tmem[UR11], tmem[UR28], idesc[UR29], UP3 ;  /* 0x00ff1c1e200075ea */ /* 0x0005e20009a0030b */
[----:B------:R-:W-:Y:S02]  /*3d60*/  UIADD3 UR18, UPT, UPT, UR18, -0x1, URZ ;  /* 0xffffffff12127890 */ /* 0x000fe4000fffe0ff */
[----:B------:R-:W-:Y:S02]  /*3d70*/  UISETP.NE.AND UP0, UPT, UR20, UR19, UPT ;  /* 0x000000131400728c */ /* 0x000fe4000bf05270 */
[----:B------:R-:W-:Y:S01]  /*3d80*/  UPLOP3.LUT UP3, UPT, UPT, UPT, UPT, 0x80, 0x8 ;  /* 0x000000000008789c */ /* 0x000fe20003f6f070 */
[----:B------:R-:W-:Y:S01]  /*3d90*/  UMOV UR35, 0x80004020 ;  /* 0x8000402000237882 */ /* 0x000fe20000000000 */
[----:B------:R-:W-:Y:S01]  /*3da0*/  UMOV UR17, UR21 ;  /* 0x0000001500117c82 */ /* 0x000fe20008000000 */
[----:B------:R2:W-:Y:S01]  /*3db0*/  UTCQMMA.2CTA gdesc[UR34], gdesc[UR36], tmem[UR11], tmem[UR26], idesc[UR27], UPT ;  /* 0x00ff1a24220075ea */ /* 0x0005e2000ba0030b */
[----:B------:R2:W-:Y:S03]  /*3dc0*/  UTCBAR.2CTA.MULTICAST [UR9], URZ, UR13 ;  /* 0x000000ff090073e9 */ /* 0x0005e6000820080d */
[----:B------:R-:W-:Y:S05]  /*3dd0*/  BRA.U UP0, `(.L_x_81) ;  /* 0xfffffffd00787547 */ /* 0x000fea000b83ffff */
.L_x_78:
[----:B------:R-:W-:Y:S01]  /*3de0*/  UIADD3 UR10, UPT, UPT, UR10, 0x120, URZ ;  /* 0x000001200a0a7890 */ /* 0x000fe2000fffe0ff */
[----:B------:R-:W-:-:S08]  /*3df0*/  UMOV UR20, UR19 ;  /* 0x0000001300147c82 */ /* 0x000fd00008000000 */
[----:B------:R4:W-:Y:S01]  /*3e00*/  UTCBAR.2CTA.MULTICAST [UR10], URZ, UR12 ;  /* 0x000000ff0a0073e9 */ /* 0x0009e2000820080c */
[----:B------:R-:W-:Y:S02]  /*3e10*/  NOP ;  /* 0x0000000000007918 */ /* 0x000fe40000000000 */
.L_x_76:
[----:B------:R-:W-:Y:S01]  /*3e20*/  UIADD3 UR22, UPT, UPT, UR22, 0x1, URZ ;  /* 0x0000000116167890 */ /* 0x000fe2000fffe0ff */
[----:B------:R-:W-:-:S03]  /*3e30*/  ISETP.NE.AND P0, PT, R8, 0x2, PT ;  /* 0x000000020800780c */ /* 0x000fc60003f05270 */
[----:B------:R-:W-:Y:S01]  /*3e40*/  UISETP.NE.AND UP0, UPT, UR22, 0x2, UPT ;  /* 0x000000021600788c */ /* 0x000fe2000bf05270 */
[----:B-12---:R-:W-:Y:S02]  /*3e50*/  SEL R0, RZ, 0x1, P0 ;  /* 0x00000001ff007807 */ /* 0x006fe40000000000 */
[----:B------:R-:W-:Y:S01]  /*3e60*/  SEL R8, R8, RZ, P0 ;  /* 0x000000ff08087207 */ /* 0x000fe20000000000 */
[----:B------:R-:W-:Y:S01]  /*3e70*/  USEL UR6, URZ, 0x1, UP0 ;  /* 0x00000001ff067887 */ /* 0x000fe20008000000 */
[----:B------:R-:W-:Y:S01]  /*3e80*/  LOP3.LUT R3, R3, R0, RZ, 0x3c, !PT ;  /* 0x0000000003037212 */ /* 0x000fe200078e3cff */
[----:B------:R-:W-:-:S04]  /*3e90*/  USEL UR22, UR22, URZ, UP0 ;  /* 0x000000ff16167287 */ /* 0x000fc80008000000 */
[----:B------:R-:W-:Y:S01]  /*3ea0*/  LOP3.LUT R9, R9, UR6, RZ, 0x3c, !PT ;  /* 0x0000000609097c12 */ /* 0x000fe2000f8e3cff */
[----:B------:R-:W-:Y:S07]  /*3eb0*/  @P1 BRA `(.L_x_82) ;  /* 0xfffffff800b01947 */ /* 0x000fee000383ffff */
[----:B------:R-:W1:Y:S01]  /*3ec0*/  S2UR UR6, SR_CgaCtaId ;  /* 0x00000000000679c3 */ /* 0x000e620000008800 */
[----:B------:R-:W-:Y:S01]  /*3ed0*/  ELECT P0, URZ, PT ;  /* 0x0000000000ff782f */ /* 0x000fe20003800000 */
[----:B------:R-:W-:Y:S01]  /*3ee0*/  HFMA2 R0, -RZ, RZ, 0, 5.9604644775390625e-08 ;  /* 0x00000001ff007431 */ /* 0x000fe200000001ff */
[----:B------:R-:W-:-:S05]  /*3ef0*/  UMOV UR7, 0x40 ;  /* 0x0000004000077882 */ /* 0x000fca0000000000 */
[----:B------:R-:W-:Y:S01]  /*3f00*/  UVIRTCOUNT.DEALLOC.SMPOOL 0x80 ;  /* 0x000000800000784c */ /* 0x000fe20000000000 */
[----:B------:R-:W-:Y:S02]  /*3f10*/  UISETP.NE.AND UP0, UPT, UR5, URZ, UPT ;  /* 0x000000ff0500728c */ /* 0x000fe4000bf05270 */
[----:B-1----:R-:W-:-:S09]  /*3f20*/  ULEA UR6, UR6, UR7, 0x18 ;  /* 0x0000000706067291 */ /* 0x002fd2000f8ec0ff */
[----:B------:R1:W-:Y:S01]  /*3f30*/  @P0 STS.U8 [UR6+0x1c], R0 ;  /* 0x00001c00ff000988 */ /* 0x0003e20008000006 */
[----:B------:R-:W-:Y:S05]  /*3f40*/  BRA.U UP0, `(.L_x_83) ;  /* 0x0000000100587547 */ /* 0x000fea000b800000 */
[----:B------:R-:W-:Y:S01]  /*3f50*/  UIADD3 UR7, UPT, UPT, UR8, 0x130, URZ ;  /* 0x0000013008077890 */ /* 0x000fe2000fffe0ff */
[----:B------:R-:W-:-:S03]  /*3f60*/  SHF.L.U32 R3, R9, 0x1f, RZ ;  /* 0x0000001f09037819 */ /* 0x000fc600000006ff */
[----:B------:R-:W-:-:S09]  /*3f70*/  ULEA UR5, UR22, UR7, 0x3 ;  /* 0x0000000716057291 */ /* 0x000fd2000f8e18ff */
[----:B------:R-:W2:Y:S02]  /*3f80*/  SYNCS.PHASECHK.TRANS64.TRYWAIT P0, [UR5], R3 ;  /* 0x00000003ff0075a7 */ /* 0x000ea40008001105 */
[----:B--2---:R-:W-:Y:S05]  /*3f90*/  @!P0 BRA `(.L_x_84) ;  /* 0x0000008400248947 */ /* 0x004fea0003800000 */
.L_x_189:
[----:B------:R-:W-:-:S04]  /*3fa0*/  UIADD3 UR9, UPT, UPT, UR22, 0x1, URZ ;  /* 0x0000000116097890 */ /* 0x000fc8000fffe0ff */
[----:B------:R-:W-:-:S04]  /*3fb0*/  UISETP.NE.AND UP1, UPT, UR9, 0x2, UPT ;  /* 0x000000020900788c */ /* 0x000fc8000bf25270 */
[----:B------:R-:W-:Y:S02]  /*3fc0*/  USEL UR5, URZ, 0x1, UP1 ;  /* 0x00000001ff057887 */ /* 0x000fe40008800000 */
[----:B------:R-:W-:-:S04]  /*3fd0*/  USEL UR9, UR9, URZ, UP1 ;  /* 0x000000ff09097287 */ /* 0x000fc80008800000 */
[----:B------:R-:W-:Y:S01]  /*3fe0*/  ULEA UR9, UR9, UR7, 0x3 ;  /* 0x0000000709097291 */ /* 0x000fe2000f8e18ff */
[----:B-1----:R-:W-:-:S04]  /*3ff0*/  LOP3.LUT R3, R9, UR5, RZ, 0x3c, !PT ;  /* 0x0000000509037c12 */ /* 0x002fc8000f8e3cff */
[----:B------:R-:W-:Y:S01]  /*4000*/  SHF.L.U32 R3, R3, 0x1f, RZ ;  /* 0x0000001f03037819 */ /* 0x000fe200000006ff */
[----:B------:R-:W-:-:S04]  /*4010*/  IMAD.U32 R0, RZ, RZ, UR9 ;  /* 0x00000009ff007e24 */ /* 0x000fc8000f8e00ff */
[----:B------:R1:W2:Y:S03]  /*4020*/  SYNCS.PHASECHK.TRANS64.TRYWAIT P0, [R0+URZ], R3 ;  /* 0x00000003000075a7 */ /* 0x0002a600080011ff */
[----:B--2---:R-:W-:Y:S05]  /*4030*/  @!P0 NANOSLEEP.SYNCS 0x989680 ;  /* 0x009896800000895d */ /* 0x004fea0003900000 */
[----:B------:R-:W2:Y:S02]  /*4040*/  @!P0 SYNCS.PHASECHK.TRANS64 P0, [R0+URZ], R3 ;  /* 0x00000003000085a7 */ /* 0x000ea400080010ff */
[----:B--2---:R-:W-:Y:S05]  /*4050*/  @P0 BRA `(.L_x_85) ;  /* 0x0000000000200947 */ /* 0x004fea0003800000 */
.L_x_86:
[----:B--2---:R2:W1:Y:S02]  /*4060*/  SYNCS.PHASECHK.TRANS64.TRYWAIT P0, [R0+URZ], R3 ;  /* 0x00000003000075a7 */ /* 0x00446400080011ff */
[----:B-1----:R-:W-:Y:S05]  /*4070*/  @!P0 NANOSLEEP.SYNCS 0x989680 ;  /* 0x009896800000895d */ /* 0x002fea0003900000 */
[----:B------:R-:W1:Y:S02]  /*4080*/  @!P0 SYNCS.PHASECHK.TRANS64 P0, [R0+URZ], R3 ;  /* 0x00000003000085a7 */ /* 0x000e6400080010ff */
[----:B-1----:R-:W-:Y:S05]  /*4090*/  @!P0 BRA `(.L_x_86) ;  /* 0xfffffffc00f08947 */ /* 0x002fea000383ffff */
[----:B------:R-:W-:Y:S05]  /*40a0*/  BRA `(.L_x_85) ;  /* 0x00000000000c7947 */ /* 0x000fea0003800000 */
.L_x_83:
[----:B------:R-:W-:-:S04]  /*40b0*/  UIADD3 UR5, UPT, UPT, UR8, 0x160, URZ ;  /* 0x0000016008057890 */ /* 0x000fc8000fffe0ff */
[----:B------:R-:W-:-:S09]  /*40c0*/  UPRMT UR5, UR4, 0x654, UR5 ;  /* 0x0000065404057896 */ /* 0x000fd20008000005 */
[----:B------:R-:W-:Y:S03]  /*40d0*/  SYNCS.ARRIVE.TRANS64.RED.A1T0 RZ, [UR5], RZ ;  /* 0x000000ffffff79a7 */ /* 0x000fe60008100405 */
.L_x_85:
[----:B-12---:R-:W-:Y:S01]  /*40e0*/  SHF.L.U32 R3, RZ, 0x1f, RZ ;  /* 0x0000001fff037819 */ /* 0x006fe200000006ff */
[----:B------:R-:W-:Y:S01]  /*40f0*/  UIADD3 UR5, UPT, UPT, UR8, 0x160, URZ ;  /* 0x0000016008057890 */ /* 0x000fe2000fffe0ff */
[----:B------:R-:W-:Y:S02]  /*4100*/  PLOP3.LUT P0, PT, PT, PT, UP0, 0x80, 0x8 ;  /* 0x000000000008781c */ /* 0x000fe40003f0f008 */
[----:B------:R-:W1:Y:S02]  /*4110*/  SYNCS.PHASECHK.TRANS64.TRYWAIT P1, [UR8+0x160], R3 ;  /* 0x00016003ff0075a7 */ /* 0x000e640008021108 */
[----:B-1----:R-:W-:Y:S09]  /*4120*/  @!P1 BRA `(.L_x_87) ;  /* 0x0000008000d89947 */ /* 0x002ff20003800000 */
.L_x_191:
[----:B------:R-:W-:Y:S01]  /*4130*/  @!UP0 UPRMT UR5, UR4, 0x654, UR5 ;  /* 0x0000065404058896 */ /* 0x000fe20008000005 */
[----:B------:R-:W-:Y:S02]  /*4140*/  UMOV UR8, 0xffff ;  /* 0x0000ffff00087882 */ /* 0x000fe40000000000 */
[----:B------:R-:W-:-:S06]  /*4150*/  UMOV UR4, 0x1 ;  /* 0x0000000100047882 */ /* 0x000fcc0000000000 */
[----:B------:R-:W-:Y:S01]  /*4160*/  @!P0 SYNCS.ARRIVE.TRANS64.RED.A1T0 RZ, [UR5], RZ ;  /* 0x000000ffffff89a7 */ /* 0x000fe20008100405 */
[----:B------:R-:W-:Y:S01]  /*4170*/  NOP ;  /* 0x0000000000007918 */ /* 0x000fe20000000000 */
[----:B-1----:R-:W1:Y:S01]  /*4180*/  LDS R0, [UR6+0x14] ;  /* 0x00001406ff007984 */ /* 0x002e620008000800 */
[----:B------:R-:W-:-:S04]  /*4190*/  ULOP3.LUT UR5, UR24, 0xffff, URZ, 0xc0, !UPT ;  /* 0x0000ffff18057892 */ /* 0x000fc8000f8ec0ff */
[----:B------:R-:W-:-:S04]  /*41a0*/  USHF.R.U32.HI UR5, URZ, 0x5, UR5 ;  /* 0x00000005ff057899 */ /* 0x000fc80008011605 */
[----:B------:R-:W-:Y:S02]  /*41b0*/  USHF.L.U32 UR8, UR8, UR5, URZ ;  /* 0x0000000508087299 */ /* 0x000fe400080006ff */
[----:B------:R-:W-:-:S04]  /*41c0*/  USHF.L.U32 UR4, UR4, UR5, URZ ;  /* 0x0000000504047299 */ /* 0x000fc800080006ff */
[----:B-1----:R-:W-:-:S04]  /*41d0*/  LOP3.LUT R0, R0, UR8, RZ, 0xc0, !PT ;  /* 0x0000000800007c12 */ /* 0x002fc8000f8ec0ff */
[----:B------:R-:W-:-:S13]  /*41e0*/  ISETP.NE.AND P0, PT, R0, UR8, PT ;  /* 0x0000000800007c0c */ /* 0x000fda000bf05270 */
[----:B------:R-:W-:Y:S05]  /*41f0*/  @P0 BRA `(.L_x_88) ;  /* 0x0000000000580947 */ /* 0x000fea0003800000 */
[----:B------:R-:W1:Y:S02]  /*4200*/  LDS R0, [UR6+0x18] ;  /* 0x00001806ff007984 */ /* 0x000e640008000800 */
[----:B-1----:R-:W-:-:S04]  /*4210*/  LOP3.LUT R0, R0, UR4, RZ, 0xc0, !PT ;  /* 0x0000000400007c12 */ /* 0x002fc8000f8ec0ff */
[----:B------:R-:W-:-:S13]  /*4220*/  ISETP.NE.AND P0, PT, R0, UR4, PT ;  /* 0x0000000400007c0c */ /* 0x000fda000bf05270 */
[----:B------:R-:W-:Y:S05]  /*4230*/  @P0 BRA `(.L_x_89) ;  /* 0x00000000003c0947 */ /* 0x000fea0003800000 */
[----:B------:R-:W1:Y:S01]  /*4240*/  S2R R2, SR_LANEID ;  /* 0x0000000000027919 */ /* 0x000e620000000000 */
[----:B------:R-:W-:Y:S01]  /*4250*/  ULOP3.LUT UR8, URZ, UR8, URZ, 0x33, !UPT ;  /* 0x00000008ff087292 */ /* 0x000fe2000f8e33ff */
[----:B------:R-:W-:Y:S01]  /*4260*/  LOP3.LUT R4, RZ, UR4, RZ, 0x33, !PT ;  /* 0x00000004ff047c12 */ /* 0x000fe2000f8e33ff */
[----:B------:R-:W-:Y:S02]  /*4270*/  VOTEU.ANY UR7, UPT, PT ;  /* 0x0000000000077886 */ /* 0x000fe400038e0100 */
[----:B------:R-:W-:Y:S01]  /*4280*/  UFLO.U32 UR7, UR7 ;  /* 0x00000007000772bd */ /* 0x000fe200080e0000 */
[----:B------:R-:W2:Y:S01]  /*4290*/  REDUX UR4, R4 ;  /* 0x00000000040473c4 */ /* 0x000ea20000000000 */
[----:B------:R-:W-:-:S06]  /*42a0*/  IMAD.U32 R0, RZ, RZ, UR8 ;  /* 0x00000008ff007e24 */ /* 0x000fcc000f8e00ff */
[----:B------:R1:W-:Y:S01]  /*42b0*/  UTCATOMSWS.AND URZ, UR8 ;  /* 0x0000000800ff79e3 */ /* 0x0003e20008000000 */
[----:B------:R-:W3:Y:S01]  /*42c0*/  REDUX UR5, R0 ;  /* 0x00000000000573c4 */ /* 0x000ee20000000000 */
[----:B-1----:R-:W-:Y:S01]  /*42d0*/  ISETP.EQ.U32.AND P0, PT, R2, UR7, PT ;  /* 0x0000000702007c0c */ /* 0x002fe2000bf02070 */
[----:B--2---:R-:W-:Y:S01]  /*42e0*/  IMAD.U32 R2, RZ, RZ, UR4 ;  /* 0x00000004ff027e24 */ /* 0x004fe2000f8e00ff */
[----:B---3--:R-:W-:-:S11]  /*42f0*/  MOV R3, UR5 ;  /* 0x0000000500037c02 */ /* 0x008fd60008000f00 */
[----:B------:R1:W-:Y:S04]  /*4300*/  @P0 ATOMS.AND RZ, [UR6+0x14], R3 ;  /* 0x00001403ffff098c */ /* 0x0003e8000a800006 */
[----:B------:R1:W-:Y:S01]  /*4310*/  @P0 ATOMS.AND RZ, [UR6+0x18], R2 ;  /* 0x00001802ffff098c */ /* 0x0003e2000a800006 */
[----:B------:R-:W-:Y:S05]  /*4320*/  BRA `(.L_x_90) ;  /* 0x0000000000147947 */ /* 0x000fea0003800000 */
.L_x_89:
[----:B------:R-:W-:Y:S02]  /*4330*/  MOV R2, 0x4350 ;  /* 0x0000435000027802 */ /* 0x000fe40000000f00 */
[----:B---345:R-:W-:Y:S05]  /*4340*/  CALL.REL.NOINC `($__internal_0_$__cuda_sm10x_tcgen05_guardrail_trap_col_being_dealloced_not_returned_by_alloc) ;  /* 0x0000008400b47944 */ /* 0x038fea0003c00000 */
[----:B------:R-:W-:Y:S05]  /*4350*/  BRA `(.L_x_90) ;  /* 0x0000000000087947 */ /* 0x000fea0003800000 */
.L_x_88:
[----:B------:R-:W-:Y:S02]  /*4360*/  MOV R2, 0x4380 ;  /* 0x0000438000027802 */ /* 0x000fe40000000f00 */
[----:B---345:R-:W-:Y:S05]  /*4370*/  CALL.REL.NOINC `($__internal_2_$__cuda_sm10x_tcgen05_guardrail_trap_unallocated_columns_being_dealloced) ;  /* 0x0000008400c07944 */ /* 0x038fea0003c00000 */
.L_x_90:
[----:B------:R-:W-:Y:S01]  /*4380*/  NOP ;  /* 0x0000000000007918 */ /* 0x000fe20000000000 */
[----:B----4-:R-:W-:Y:S05]  /*4390*/  EXIT ;  /* 0x000000000000794d */ /* 0x010fea0003800000 */
.L_x_63:
[----:B------:R-:W-:-:S09]  /*43a0*/  UISETP.NE.OR UP5, UPT, UR10, 0x3, !UP5 ;  /* 0x000000030a00788c */ /* 0x000fd2000efa5670 */
[----:B------:R-:W-:Y:S05]  /*43b0*/  BRA.U UP5, `(.L_x_91) ;  /* 0x0000001105147547 */ /* 0x000fea000b800000 */
[----:B------:R-:W1:Y:S01]  /*43c0*/  LDC R0, c[0x0][0xb30] ;  /* 0x0002cc00ff007b82 */ /* 0x000e620000000800 */
[----:B------:R-:W2:Y:S01]  /*43d0*/  LDCU.64 UR8, c[0x0][0x888] ;  /* 0x00011100ff0877ac */ /* 0x000ea20008000a00 */
[----:B------:R-:W-:Y:S02]  /*43e0*/  HFMA2 R29, -RZ, RZ, 0, 0 ;  /* 0x00000000ff1d7431 */ /* 0x000fe400000001ff */
[----:B------:R-:W-:Y:S01]  /*43f0*/  IMAD.MOV.U32 R31, RZ, RZ, 0x1 ;  /* 0x00000001ff1f7424 */ /* 0x000fe200078e00ff */
[----:B------:R-:W-:Y:S01]  /*4400*/  MOV R23, 0x2000 ;  /* 0x0000200000177802 */ /* 0x000fe20000000f00 */
[----:B------:R-:W3:Y:S01]  /*4410*/  LDCU.64 UR4, c[0x0][0x890] ;  /* 0x00011200ff0477ac */ /* 0x000ee20008000a00 */
[----:B------:R-:W-:Y:S01]  /*4420*/  IMAD.MOV.U32 R30, RZ, RZ, RZ ;  /* 0x000000ffff1e7224 */ /* 0x000fe200078e00ff */
[----:B------:R-:W4:Y:S01]  /*4430*/  LDC R19, c[0x0][0x370] ;  /* 0x0000dc00ff137b82 */ /* 0x000f220000000800 */
[----:B------:R-:W-:Y:S01]  /*4440*/  UMOV UR7, 0x400 ;  /* 0x0000040000077882 */ /* 0x000fe20000000000 */
[----:B------:R-:W-:-:S02]  /*4450*/  UPLOP3.LUT UP1, UPT, UPT, UPT, UPT, 0x40, 0x4 ;  /* 0x000000000004789c */ /* 0x000fc40003f2e870 */
[----:B------:R-:W-:-:S04]  /*4460*/  ULEA UR7, UR37, UR7, 0x18 ;  /* 0x0000000725077291 */ /* 0x000fc8000f8ec0ff */
[----:B------:R-:W4:Y:S01]  /*4470*/  LDC R2, c[0x0][0xb0c] ;  /* 0x0002c300ff027b82 */ /* 0x000f220000000800 */
[----:B------:R-:W-:Y:S02]  /*4480*/  UIADD3 UR13, UPT, UPT, UR7, 0xc8, URZ ;  /* 0x000000c8070d7890 */ /* 0x000fe4000fffe0ff */
[----:B--2---:R-:W-:Y:S02]  /*4490*/  UISETP.NE.U32.AND UP2, UPT, UR8, URZ, UPT ;  /* 0x000000ff0800728c */ /* 0x004fe4000bf45070 */
[----:B------:R-:W-:Y:S02]  /*44a0*/  UIADD3 UR33, UPT, UPT, UR7, 0xb0, URZ ;  /* 0x000000b007217890 */ /* 0x000fe4000fffe0ff */
[----:B---3--:R-:W-:Y:S01]  /*44b0*/  UISETP.NE.U32.AND UP3, UPT, UR4, URZ, UPT ;  /* 0x000000ff0400728c */ /* 0x008fe2000bf65070 */
[----:B------:R-:W2:Y:S01]  /*44c0*/  LDC R18, c[0x0][0xb20] ;  /* 0x0002c800ff127b82 */ /* 0x000ea20000000800 */
[----:B-1----:R-:W-:Y:S01]  /*44d0*/  ISETP.NE.AND P1, PT, R0, 0x1, PT ;  /* 0x000000010000780c */ /* 0x002fe20003f25270 */
[----:B------:R-:W-:-:S02]  /*44e0*/  UISETP.NE.AND.EX UP2, UPT, UR9, URZ, UPT, UP2 ;  /* 0x000000ff0900728c */ /* 0x000fc4000bf45320 */
[----:B------:R-:W-:Y:S02]  /*44f0*/  UIADD3 UR25, UPT, UPT, UR7, 0xb8, URZ ;  /* 0x000000b807197890 */ /* 0x000fe4000fffe0ff */
[----:B------:R-:W-:Y:S02]  /*4500*/  UIADD3 UR17, UPT, UPT, UR7, 0xc0, URZ ;  /* 0x000000c007117890 */ /* 0x000fe4000fffe0ff */
[----:B------:R-:W1:Y:S01]  /*4510*/  LDC.64 R32, c[0x0][0x348] ;  /* 0x0000d200ff207b82 */ /* 0x000e620000000a00 */
[----:B------:R-:W-:Y:S02]  /*4520*/  UPRMT UR13, UR37, 0x654, UR13 ;  /* 0x00000654250d7896 */ /* 0x000fe4000800000d */
[----:B------:R-:W-:-:S05]  /*4530*/  UISETP.NE.AND.EX UP3, UPT, UR5, URZ, UPT, UP3 ;  /* 0x000000ff0500728c */ /* 0x000fca000bf65330 */
[----:B------:R-:W3:Y:S08]  /*4540*/  LDC.64 R16, c[0x0][0xb10] ;  /* 0x0002c400ff107b82 */ /* 0x000ef00000000a00 */
[----:B------:R-:W1:Y:S08]  /*4550*/  LDC.64 R6, c[0x0][0xb18] ;  /* 0x0002c600ff067b82 */ /* 0x000e700000000a00 */
[----:B------:R-:W1:Y:S08]  /*4560*/  LDC.64 R4, c[0x0][0xb28] ;  /* 0x0002ca00ff047b82 */ /* 0x000e700000000a00 */
[----:B--2-4-:R-:W1:Y:S02]  /*4570*/  LDC R22, c[0x0][0x374] ;  /* 0x0000dd00ff167b82 */ /* 0x014e640000000800 */
.L_x_102:
[C---:B------:R-:W-:Y:S02]  /*4580*/  LEA R0, R30.reuse, UR7, 0x3 ;  /* 0x000000071e007c11 */ /* 0x040fe4000f8e18ff */
[----:B------:R-:W-:Y:S02]  /*4590*/  SHF.L.U32 R3, R29, 0x1f, RZ ;  /* 0x0000001f1d037819 */ /* 0x000fe400000006ff */
[----:B------:R-:W-:Y:S02]  /*45a0*/  LEA R24, R30, UR7, 0x4 ;  /* 0x000000071e187c11 */ /* 0x000fe4000f8e20ff */
[----:B--2---:R-:W2:Y:S02]  /*45b0*/  SYNCS.PHASECHK.TRANS64.TRYWAIT P0, [R0+URZ+0x100], R3 ;  /* 0x00010003000075a7 */ /* 0x004ea400080011ff */
[----:B--2---:R-:W-:Y:S05]  /*45c0*/  @!P0 BRA `(.L_x_92) ;  /* 0x0000007c00c88947 */ /* 0x004fea0003800000 */
.L_x_192:
[----:B------:R-:W-:Y:S01]  /*45d0*/  ISETP.GE.AND P0, PT, R72, 0x1, PT ;  /* 0x000000014800780c */ /* 0x000fe20003f06270 */
[----:B------:R-:W4:Y:S01]  /*45e0*/  LDS.128 R24, [R24+0x170] ;  /* 0x0001700018187984 */ /* 0x000f220000000c00 */
[----:B--2---:R-:W-:Y:S01]  /*45f0*/  VIADD R0, R0, 0x110 ;  /* 0x0000011000007836 */ /* 0x004fe20000000000 */
[----:B------:R-:W-:Y:S01]  /*4600*/  @!PT LDS RZ, [RZ] ;  /* 0x00000000fffff984 */ /* 0x000fe20000000800 */
[----:B------:R-:W-:Y:S01]  /*4610*/  @!PT LDS RZ, [RZ] ;  /* 0x00000000fffff984 */ /* 0x000fe20000000800 */
[----:B------:R-:W-:Y:S01]  /*4620*/  @!PT LDS RZ, [RZ] ;  /* 0x00000000fffff984 */ /* 0x000fe20000000800 */
[----:B------:R-:W-:Y:S01]  /*4630*/  @!PT LDS RZ, [RZ] ;  /* 0x00000000fffff984 */ /* 0x000fe20000000800 */
[----:B------:R2:W-:Y:S06]  /*4640*/  MEMBAR.ALL.CTA ;  /* 0x0000000000007992 */ /* 0x0005ec0000008000 */
[----:B--2---:R-:W2:Y:S01]  /*4650*/  FENCE.VIEW.ASYNC.S ;  /* 0x00000000000073c6 */ /* 0x004ea20000000000 */
[----:B------:R-:W-:Y:S04]  /*4660*/  PRMT R0, RZ, 0x654, R0 ;  /* 0x00000654ff007816 */ /* 0x000fe80000000000 */
[----:B--2---:R2:W-:Y:S01]  /*4670*/  SYNCS.ARRIVE.TRANS64.RED.A1T0 RZ, [R0+URZ], RZ ;  /* 0x000000ff00ff79a7 */ /* 0x0045e200081004ff */
[----:B----4-:R-:W-:Y:S11]  /*4680*/  LOP3.LUT P3, RZ, R26, 0x1, RZ, 0xc0, !PT ;  /* 0x000000011aff7812 */ /* 0x010ff6000786c0ff */
[----:B------:R-:W-:Y:S02]  /*4690*/  @!UPT UIADD3 URZ, UPT, UPT, URZ, URZ, URZ ;  /* 0x000000fffffff290 */ /* 0x000fe4000fffe0ff */
[----:B------:R-:W-:Y:S02]  /*46a0*/  @P3 MOV R13, R24 ;  /* 0x00000018000d3202 */ /* 0x000fe40000000f00 */
[----:B------:R-:W-:Y:S01]  /*46b0*/  @P3 LOP3.LUT R8, R25, 0xffff, RZ, 0xc0, !PT ;  /* 0x0000ffff19083812 */ /* 0x000fe200078ec0ff */
[----:B--2---:R-:W-:Y:S06]  /*46c0*/  @!P0 BRA `(.L_x_93) ;  /* 0x0000000000a48947 */ /* 0x004fec0003800000 */
[----:B-1----:R-:W-:Y:S01]  /*46d0*/  IMAD.HI.U32 R35, R22, R7, RZ ;  /* 0x0000000716237227 */ /* 0x002fe200078e00ff */
[----:B------:R-:W-:Y:S02]  /*46e0*/  ISETP.NE.AND P0, PT, R6, 0x1, PT ;  /* 0x000000010600780c */ /* 0x000fe40003f05270 */
[----:B------:R-:W-:Y:S01]  /*46f0*/  ISETP.NE.AND P2, PT, R72, 0x1, PT ;  /* 0x000000014800780c */ /* 0x000fe20003f45270 */
[----:B---3--:R-:W-:Y:S01]  /*4700*/  IMAD.HI.U32 R34, R19, R16, RZ ;  /* 0x0000001013227227 */ /* 0x008fe200078e00ff */
[----:B------:R-:W-:Y:S02]  /*4710*/  SHF.R.U32.HI R35, RZ, R18, R35 ;  /* 0x00000012ff237219 */ /* 0x000fe40000011623 */
[----:B------:R-:W-:Y:S01]  /*4720*/  ISETP.NE.AND P4, PT, R2, 0x1, PT ;  /* 0x000000010200780c */ /* 0x000fe20003f85270 */
[----:B------:R-:W-:Y:S01]  /*4730*/  IMAD.HI.U32 R36, R13, R16, RZ ;  /* 0x000000100d247227 */ /* 0x000fe200078e00ff */
[----:B------:R-:W-:Y:S02]  /*4740*/  SHF.R.U32.HI R34, RZ, R17, R34 ;  /* 0x00000011ff227219 */ /* 0x000fe40000011622 */
[----:B------:R-:W-:Y:S01]  /*4750*/  SEL R3, R22, R35, !P0 ;  /* 0x0000002316037207 */ /* 0x000fe20004000000 */
[C---:B------:R-:W-:Y:S01]  /*4760*/  IMAD.HI.U32 R35, R8.reuse, R7, RZ ;  /* 0x0000000708237227 */ /* 0x040fe200078e00ff */
[----:B------:R-:W-:Y:S02]  /*4770*/  SEL R11, R19, R34, !P4 ;  /* 0x00000022130b7207 */ /* 0x000fe40006000000 */
[----:B------:R-:W-:Y:S01]  /*4780*/  SHF.R.U32.HI R36, RZ, R17, R36 ;  /* 0x00000011ff247219 */ /* 0x000fe20000011624 */
[----:B------:R-:W-:Y:S01]  /*4790*/  IMAD.HI.U32 R38, R3, R4, RZ ;  /* 0x0000000403267227 */ /* 0x000fe200078e00ff */
[----:B------:R-:W-:Y:S03]  /*47a0*/  SHF.R.U32.HI R35, RZ, R18, R35 ;  /* 0x00000012ff237219 */ /* 0x000fe60000011623 */
[----:B------:R-:W-:Y:S01]  /*47b0*/  IMAD.HI.U32 R34, R11, R4, RZ ;  /* 0x000000040b227227 */ /* 0x000fe200078e00ff */
[----:B------:R-:W-:Y:S02]  /*47c0*/  @P2 SHF.R.U32.HI R3, RZ, R5, R38 ;  /* 0x00000005ff032219 */ /* 0x000fe40000011626 */
[----:B------:R-:W-:Y:S02]  /*47d0*/  SEL R9, R8, R35, !P0 ;  /* 0x0000002308097207 */ /* 0x000fe40004000000 */
[----:B------:R-:W-:Y:S01]  /*47e0*/  @P2 SHF.R.U32.HI R11, RZ, R5, R34 ;  /* 0x00000005ff0b2219 */ /* 0x000fe20000011622 */
[C---:B------:R-:W-:Y:S01]  /*47f0*/  IMAD R10, R72.reuse, R3, RZ ;  /* 0x00000003480a7224 */ /* 0x040fe200078e02ff */
[----:B------:R-:W-:Y:S01]  /*4800*/  SEL R3, R13, R36, !P4 ;  /* 0x000000240d037207 */ /* 0x000fe20006000000 */
[C---:B------:R-:W-:Y:S03]  /*4810*/  IMAD.HI.U32 R14, R9.reuse, R4, RZ ;  /* 0x00000004090e7227 */ /* 0x040fe600078e00ff */
[----:B------:R-:W-:Y:S01]  /*4820*/  ISETP.GE.AND P0, PT, R9, R10, PT ;  /* 0x0000000a0900720c */ /* 0x000fe20003f06270 */
[C---:B------:R-:W-:Y:S01]  /*4830*/  IMAD R12, R72.reuse, R11, RZ ;  /* 0x0000000b480c7224 */ /* 0x040fe200078e02ff */
[-C--:B------:R-:W-:Y:S04]  /*4840*/  SHF.R.U32.HI R14, RZ, R5.reuse, R14 ;  /* 0x00000005ff0e7219 */ /* 0x080fe8000001160e */
[----:B------:R-:W-:Y:S02]  /*4850*/  ISETP.GE.OR P0, PT, R3, R12, P0 ;  /* 0x0000000c0300720c */ /* 0x000fe40000706670 */
[----:B------:R-:W-:Y:S05]  /*4860*/  SEL R15, R9, R14, !P2 ;  /* 0x0000000e090f7207 */ /* 0x000fea0005000000 */
[----:B------:R-:W-:Y:S04]  /*4870*/  IMAD.MOV R14, RZ, RZ, -R15 ;  /* 0x000000ffff0e7224 */ /* 0x000fe800078e0a0f */
[----:B------:R-:W-:Y:S02]  /*4880*/  IMAD R14, R72, R14, R9 ;  /* 0x0000000e480e7224 */ /* 0x000fe400078e0209 */
[C---:B------:R-:W-:Y:S05]  /*4890*/  @!P0 IMAD.HI.U32 R10, R3.reuse, R4, RZ ;  /* 0x00000004030a8227 */ /* 0x040fea00078e00ff */
[----:B------:R-:W-:Y:S04]  /*48a0*/  @!P0 SHF.R.U32.HI R10, RZ, R5, R10 ;  /* 0x00000005ff0a8219 */ /* 0x000fe8000001160a */
[----:B------:R-:W-:Y:S01]  /*48b0*/  @!P0 SEL R0, R3, R10, !P2 ;  /* 0x0000000a03008207 */ /* 0x000fe20005000000 */
[----:B------:R-:W-:Y:S03]  /*48c0*/  IMAD.MOV R10, RZ, RZ, -R3 ;  /* 0x000000ffff0a7224 */ /* 0x000fe600078e0a03 */
[----:B------:R-:W-:Y:S01]  /*48d0*/  @!P0 IADD3 R15, PT, PT, R15, -R0, RZ ;  /* 0x800000000f0f8210 */ /* 0x000fe20007ffe0ff */
[----:B------:R-:W-:Y:S01]  /*48e0*/  @!P0 IMAD R0, R11, R14, R0 ;  /* 0x0000000e0b008224 */ /* 0x000fe200078e0200 */
[----:B------:R-:W-:Y:S01]  /*48f0*/  IADD3 R11, PT, PT, -R9, RZ, RZ ;  /* 0x000000ff090b7210 */ /* 0x000fe20007ffe1ff */
[----:B------:R-:W-:Y:S02]  /*4900*/  IMAD R13, R2, R10, R13 ;  /* 0x0000000a020d7224 */ /* 0x000fe400078e020d */
[----:B------:R-:W-:Y:S02]  /*4910*/  @!P0 IMAD R9, R15, R72, R3 ;  /* 0x000000480f098224 */ /* 0x000fe400078e0203 */
[----:B------:R-:W-:Y:S02]  /*4920*/  @!P0 IMAD.MOV.U32 R3, RZ, RZ, R0 ;  /* 0x000000ffff038224 */ /* 0x000fe400078e0000 */
[----:B------:R-:W-:Y:S02]  /*4930*/  IMAD R8, R6, R11, R8 ;  /* 0x0000000b06087224 */ /* 0x000fe400078e0208 */
[----:B------:R-:W-:Y:S02]  /*4940*/  IMAD R13, R3, R2, R13 ;  /* 0x00000002030d7224 */ /* 0x000fe400078e020d */
[----:B------:R-:W-:Y:S02]  /*4950*/  IMAD R8, R9, R6, R8 ;  /* 0x0000000609087224 */ /* 0x000fe400078e0208 */
.L_x_93:
[----:B------:R-:W-:Y:S05]  /*4960*/  BRA.U UP1, `(.L_x_94) ;  /* 0x0000000101107547 */ /* 0x000fea000b800000 */
[----:B------:R-:W-:Y:S04]  /*4970*/  MOV R0, UR6 ;  /* 0x0000000600007c02 */ /* 0x000fe80008000f00 */
[----:B------:R-:W-:Y:S04]  /*4980*/  SHF.L.U32 R3, R0, 0x1f, RZ ;  /* 0x0000001f00037819 */ /* 0x000fe800000006ff */
[----:B------:R-:W2:Y:S02]  /*4990*/  SYNCS.PHASECHK.TRANS64.TRYWAIT P0, [UR7+0xf8], R3 ;  /* 0x0000f803ff0075a7 */ /* 0x000ea40008001107 */
[----:B--2---:R-:W-:Y:S05]  /*49a0*/  @!P0 BRA `(.L_x_95) ;  /* 0x0000007800e48947 */ /* 0x004fea0003800000 */
.L_x_94:
[----:B------:R-:W-:Y:S02]  /*49b0*/  R2UR UR35, R21 ;  /* 0x00000000152372ca */ /* 0x000fe400000e0000 */
[----:B------:R-:W-:Y:S02]  /*49c0*/  R2UR UR34, R20 ;  /* 0x00000000142272ca */ /* 0x000fe400000e0000 */
[----:B------:R-:W-:Y:S02]  /*49d0*/  ISETP.NE.U32.AND P2, PT, RZ, UR4, PT ;  /* 0x00000004ff007c0c */ /* 0x000fe4000bf45070 */
[----:B------:R-:W-:Y:S02]  /*49e0*/  SHF.L.U32 R12, R31, 0x1f, RZ ;  /* 0x0000001f1f0c7819 */ /* 0x000fe400000006ff */
[----:B------:R-:W-:Y:S05]  /*49f0*/  ISETP.NE.AND.EX P2, PT, RZ, UR5, PT, P2 ;  /* 0x00000005ff007c0c */ /* 0x000fea000bf45320 */
[----:B------:R-:W-:Y:S02]  /*4a00*/  USHF.L.U32 UR35, UR35, 0x7, URZ ;  /* 0x0000000723237899 */ /* 0x000fe400080006ff */
[----:B------:R-:W-:Y:S01]  /*4a10*/  USHF.L.U32 UR34, UR34, 0x8, URZ ;  /* 0x0000000822227899 */ /* 0x000fe200080006ff */
[----:B------:R-:W-:Y:S11]  /*4a20*/  BRA.U !UP3, `(.L_x_96) ;  /* 0x000000010b347547 */ /* 0x000ff6000b800000 */
[----:B------:R-:W-:Y:S01]  /*4a30*/  UPLOP3.LUT UP0, UPT, UPT, UPT, UP2, 0x80, 0x8 ;  /* 0x000000000008789c */ /* 0x000fe20003f0f020 */
[----:B--2---:R-:W-:Y:S02]  /*4a40*/  HFMA2 R0, -RZ, RZ, 0, 5.9604644775390625e-08 ;  /* 0x00000001ff007431 */ /* 0x004fe400000001ff */
[----:B------:R-:W-:Y:S03]  /*4a50*/  IMAD.MOV.U32 R171, RZ, RZ, 0x1 ;  /* 0x00000001ffab7424 */ /* 0x000fe600078e00ff */
[----:B------:R-:W-:Y:S05]  /*4a60*/  PLOP3.LUT P0, PT, PT, PT, UP0, 0x80, 0x8 ;  /* 0x000000000008781c */ /* 0x000fea0003f0f008 */
[----:B------:R-:W2:Y:S01]  /*4a70*/  @UP0 LDCU.64 UR10, c[0x0][0x888] ;  /* 0x00011100ff0a07ac */ /* 0x000ea20008000a00 */
[----:B------:R-:W-:Y:S07]  /*4a80*/  @UP0 UIMAD UR8, UR36, UR4, URZ ;  /* 0x00000004240802a4 */ /* 0x000fee000f8e02ff */
[----:B------:R-:W-:Y:S01]  /*4a90*/  @!P0 PRMT R171, R0, 0x7610, R171 ;  /* 0x0000761000ab8816 */ /* 0x000fe200000000ab */
[----:B--2---:R-:W-:Y:S03]  /*4aa0*/  @UP0 UIMAD.WIDE UR10, UR8, 0x4, UR10 ;  /* 0x00000004080a08a5 */ /* 0x004fe6000f8e020a */
[----:B------:R-:W2:Y:S03]  /*4ab0*/  @!UP0 LDCU UR8, c[0x0][0x880] ;  /* 0x00011000ff0887ac */ /* 0x000ea60008000800 */
[----:B------:R-:W-:Y:S01]  /*4ac0*/  IMAD.U32 R10, RZ, RZ, UR10 ;  /* 0x0000000aff0a7e24 */ /* 0x000fe2000f8e00ff */
[----:B------:R-:W-:Y:S05]  /*4ad0*/  MOV R11, UR11 ;  /* 0x0000000b000b7c02 */ /* 0x000fea0008000f00 */
[----:B-----5:R4:W5:Y:S02]  /*4ae0*/  @P0 LDG.E R81, desc[UR46][R10.64] ;  /* 0x0000002e0a510981 */ /* 0x020964000c1e1900 */
[----:B--2-4-:R-:W-:Y:S07]  /*4af0*/  @!P0 IMAD.U32 R81, RZ, RZ, UR8 ;  /* 0x00000008ff518e24 */ /* 0x014fee000f8e00ff */
.L_x_96:
[----:B-----5:R-:W-:Y:S01]  /*4b00*/  @!P2 FSETP.EQ.AND P0, PT, R81, RZ, PT ;  /* 0x000000ff5100a20b */ /* 0x020fe20003f02000 */
[----:B------:R-:W-:Y:S01]  /*4b10*/  @!UPT UIADD3 URZ, UPT, UPT, URZ, URZ, URZ ;  /* 0x000000fffffff290 */ /* 0x000fe2000fffe0ff */
[----:B------:R-:W-:Y:S11]  /*4b20*/  @!P2 BRA `(.L_x_97) ;  /* 0x000000000014a947 */ /* 0x000ff60003800000 */
[----:B------:R-:W-:Y:S02]  /*4b30*/  LOP3.LUT P2, RZ, R171, 0xff, RZ, 0xc0, !PT ;  /* 0x000000ffabff7812 */ /* 0x000fe4000784c0ff */
[----:B------:R-:W-:Y:S04]  /*4b40*/  PLOP3.LUT P0, PT, PT, PT, UP0, 0x80, 0x8 ;  /* 0x000000000008781c */ /* 0x000fe80003f0f008 */
[----:B------:R-:W-:Y:S07]  /*4b50*/  PLOP3.LUT P0, PT, P0, PT, PT, 0x8, 0x80 ;  /* 0x000000000080781c */ /* 0x000fee000070e170 */
[----:B------:R-:W-:Y:S11]  /*4b60*/  @P2 FSETP.EQ.AND P0, PT, R81, RZ, PT ;  /* 0x000000ff5100220b */ /* 0x000ff60003f02000 */
[----:B------:R-:W-:Y:S02]  /*4b70*/  @!UPT UIADD3 URZ, UPT, UPT, URZ, URZ, URZ ;  /* 0x000000fffffff290 */ /* 0x000fe4000fffe0ff */
.L_x_97:
[----:B------:R-:W4:Y:S01]  /*4b80*/  SYNCS.PHASECHK.TRANS64.TRYWAIT P2, [UR7+0xd0], R12 ;  /* 0x0000d00cff0075a7 */ /* 0x000f220008041107 */
[----:B------:R-:W-:Y:S04]  /*4b90*/  ELECT P4, URZ, PT ;  /* 0x0000000000ff782f */ /* 0x000fe80003880000 */
[----:B------:R-:W-:Y:S11]  /*4ba0*/  PLOP3.LUT P4, PT, P0, P4, PT, 0xf2, 0x2f ;  /* 0x00000000002f781c */ /* 0x000ff60000789e72 */
[----:B------:R-:W-:Y:S02]  /*4bb0*/  @!UPT UIADD3 URZ, UPT, UPT, URZ, URZ, URZ ;  /* 0x000000fffffff290 */ /* 0x000fe4000fffe0ff */
[----:B-1----:R-:W-:Y:S05]  /*4bc0*/  @!P4 IADD3 R9, P0, PT, R32, 0x580, RZ ;  /* 0x000005802009c810 */ /* 0x002fea0007f1e0ff */
[----:B--2---:R-:W-:Y:S01]  /*4bd0*/  @!P4 IMAD.X R0, RZ, RZ, R33, P0 ;  /* 0x000000ffff00c224 */ /* 0x004fe200000e0621 */
[----:B----4-:R-:W-:Y:S07]  /*4be0*/  @!P2 BRA `(.L_x_98) ;  /* 0x00000078006ca947 */ /* 0x010fee0003800000 */
.L_x_195:
[----:B------:R-:W-:Y:S01]  /*4bf0*/  @!P4 R2UR UR8, R0 ;  /* 0x000000000008c2ca */ /* 0x000fe200000e0000 */
[----:B------:R-:W-:Y:S01]  /*4c00*/  VOTEU.ALL UP1, P4 ;  /* 0x0000000000ff7886 */ /* 0x000fe20002020000 */
[----:B------:R-:W-:Y:S01]  /*4c10*/  @!P4 R2UR UR9, R9 ;  /* 0x000000000909c2ca */ /* 0x000fe200000e0000 */
[----:B------:R-:W-:Y:S01]  /*4c20*/  @!P4 IMAD.MOV.U32 R0, RZ, RZ, 0x2000 ;  /* 0x00002000ff00c424 */ /* 0x000fe200078e00ff */
[----:B------:R-:W-:Y:S01]  /*4c30*/  UMOV UR10, 0x0 ;  /* 0x00000000000a7882 */ /* 0x000fe20000000000 */
[----:B------:R-:W-:Y:S01]  /*4c40*/  UMOV UR11, 0x10000000 ;  /* 0x10000000000b7882 */ /* 0x000fe20000000000 */
[----:B------:R-:W-:Y:S01]  /*4c50*/  @!UP1 UIADD3 UR32, UPT, UPT, UR7, 0x200, URZ ;  /* 0x0000020007209890 */ /* 0x000fe2000fffe0ff */
[----:B------:R-:W-:Y:S01]  /*4c60*/  @!P4 IADD3 R9, P0, PT, R32, 0x580, RZ ;  /* 0x000005802009c810 */ /* 0x000fe20007f1e0ff */
[----:B------:R-:W-:Y:S05]  /*4c70*/  VOTEU.ALL UP1, P4 ;  /* 0x0000000000ff7886 */ /* 0x000fea0002020000 */
[----:B------:R-:W-:Y:S01]  /*4c80*/  IMAD.U32 R11, RZ, RZ, UR8 ;  /* 0x00000008ff0b7e24 */ /* 0x000fe2000f8e00ff */
[----:B------:R-:W-:Y:S01]  /*4c90*/  UPRMT UR8, UR37, 0x654, UR33 ;  /* 0x0000065425087896 */ /* 0x000fe20008000021 */
[----:B------:R-:W-:Y:S03]  /*4ca0*/  IMAD.U32 R10, RZ, RZ, UR9 ;  /* 0x00000009ff0a7e24 */ /* 0x000fe6000f8e00ff */
[----:B------:R-:W-:Y:S02]  /*4cb0*/  @!P4 R2UR UR15, R11 ;  /* 0x000000000b0fc2ca */ /* 0x000fe400000e0000 */
[----:B------:R-:W-:Y:S11]  /*4cc0*/  @!P4 R2UR UR14, R10 ;  /* 0x000000000a0ec2ca */ /* 0x000ff600000e0000 */
[----:B------:R-:W-:Y:S02]  /*4cd0*/  @!UPT UIADD3 URZ, UPT, UPT, URZ, URZ, URZ ;  /* 0x000000fffffff290 */ /* 0x000fe4000fffe0ff */
[----:B------:R2:W-:Y:S01]  /*4ce0*/  @!UP1 UTMALDG.3D [UR32], [UR14], desc[UR10] ;  /* 0x00000a200e0095b4 */ /* 0x0005e20008011000 */
[----:B------:R4:W-:Y:S01]  /*4cf0*/  @!P4 SYNCS.ARRIVE.TRANS64.RED.A0TR RZ, [UR7+0xb0], R0 ;  /* 0x0000b000ffffc9a7 */ /* 0x0009e20008300407 */
[----:B------:R-:W-:Y:S01]  /*4d00*/  SYNCS.ARRIVE.TRANS64.RED.A1T0 RZ, [UR8], RZ ;  /* 0x000000ffffff79a7 */ /* 0x000fe20008100408 */
[----:B----4-:R-:W-:Y:S01]  /*4d10*/  @!P4 IMAD.X R0, RZ, RZ, R33, P0 ;  /* 0x000000ffff00c224 */ /* 0x010fe200000e0621 */
[----:B------:R-:W4:Y:S02]  /*4d20*/  SYNCS.PHASECHK.TRANS64.TRYWAIT P2, [UR7+0xd8], R12 ;  /* 0x0000d80cff0075a7 */ /* 0x000f240008041107 */
[----:B--2-4-:R-:W-:Y:S05]  /*4d30*/  @!P2 BRA `(.L_x_99) ;  /* 0x000000780030a947 */ /* 0x014fea0003800000 */
.L_x_197:
        /* <DEDUP_REMOVED lines=8> */
[----:B------:R-:W-:Y:S01]  /*4dc0*/  @!UP1 UIADD3 UR24, UPT, UPT, UR7, 0x2200, URZ ;  /* 0x0000220007189890 */ /* 0x000fe2000fffe0ff */
[----:B------:R-:W-:Y:S01]  /*4dd0*/  VOTEU.ALL UP1, P4 ;  /* 0x0000000000ff7886 */ /* 0x000fe20002020000 */
[----:B------:R-:W-:Y:S01]  /*4de0*/  UMOV UR27, UR35 ;  /* 0x00000023001b7c82 */ /* 0x000fe20008000000 */
[----:B------:R-:W-:Y:S02]  /*4df0*/  UMOV UR28, UR36 ;  /* 0x00000024001c7c82 */ /* 0x000fe40008000000 */
[----:B------:R-:W-:Y:S01]  /*4e00*/  IMAD.U32 R11, RZ, RZ, UR8 ;  /* 0x00000008ff0b7e24 */ /* 0x000fe2000f8e00ff */
[----:B------:R-:W-:Y:S01]  /*4e10*/  UPRMT UR8, UR37, 0x654, UR25 ;  /* 0x0000065425087896 */ /* 0x000fe20008000019 */
[----:B------:R-:W-:Y:S02]  /*4e20*/  IMAD.U32 R10, RZ, RZ, UR9 ;  /* 0x00000009ff0a7e24 */ /* 0x000fe4000f8e00ff */
[----:B------:R-:W-:Y:S01]  /*4e30*/  @!P4 IMAD.X R20, RZ, RZ, R33, P0 ;  /* 0x000000ffff14c224 */ /* 0x000fe200000e0621 */
[----:B------:R-:W-:Y:S02]  /*4e40*/  @!P4 R2UR UR15, R11 ;  /* 0x000000000b0fc2ca */ /* 0x000fe400000e0000 */
[----:B------:R-:W-:Y:S11]  /*4e50*/  @!P4 R2UR UR14, R10 ;  /* 0x000000000a0ec2ca */ /* 0x000ff600000e0000 */
[----:B------:R-:W-:Y:S02]  /*4e60*/  @!UPT UIADD3 URZ, UPT, UPT, URZ, URZ, URZ ;  /* 0x000000fffffff290 */ /* 0x000fe4000fffe0ff */
[----:B------:R2:W-:Y:S01]  /*4e70*/  @!UP1 UTMALDG.3D [UR24], [UR14], desc[UR10] ;  /* 0x00000a180e0095b4 */ /* 0x0005e20008011000 */
[----:B------:R2:W-:Y:S01]  /*4e80*/  @!P4 SYNCS.ARRIVE.TRANS64.RED.A0TR RZ, [UR7+0xb8], R0 ;  /* 0x0000b800ffffc9a7 */ /* 0x0005e20008300407 */
[----:B------:R-:W-:Y:S01]  /*4e90*/  SYNCS.ARRIVE.TRANS64.RED.A1T0 RZ, [UR8], RZ ;  /* 0x000000ffffff79a7 */ /* 0x000fe20008100408 */
[----:B------:R-:W4:Y:S02]  /*4ea0*/  SYNCS.PHASECHK.TRANS64.TRYWAIT P2, [UR7+0xe0], R12 ;  /* 0x0000e00cff0075a7 */ /* 0x000f240008041107 */
[----:B--2-4-:R-:W-:Y:S05]  /*4eb0*/  @!P2 BRA `(.L_x_100) ;  /* 0x0000007400e8a947 */ /* 0x014fea0003800000 */
.L_x_199:
[----:B------:R-:W2:Y:S01]  /*4ec0*/  LDC.64 R14, c[0x0][0xb10] ;  /* 0x0002c400ff0e7b82 */ /* 0x000ea20000000a00 */
[----:B------:R-:W-:Y:S01]  /*4ed0*/  @!P4 R2UR UR8, R20 ;  /* 0x000000001408c2ca */ /* 0x000fe200000e0000 */
[----:B------:R-:W-:Y:S01]  /*4ee0*/  VOTEU.ALL UP1, P4 ;  /* 0x0000000000ff7886 */ /* 0x000fe20002020000 */
[----:B------:R-:W-:Y:S01]  /*4ef0*/  @!P4 R2UR UR9, R21 ;  /* 0x000000001509c2ca */ /* 0x000fe200000e0000 */
[----:B------:R-:W-:Y:S01]  /*4f00*/  UMOV UR10, 0x0 ;  /* 0x00000000000a7882 */ /* 0x000fe20000000000 */
[----:B------:R-:W-:Y:S03]  /*4f10*/  UMOV UR11, 0x10000000 ;  /* 0x10000000000b7882 */ /* 0x000fe60000000000 */
[----:B------:R-:W4:Y:S01]  /*4f20*/  LDC.64 R10, c[0x0][0xb18] ;  /* 0x0002c600ff0a7b82 */ /* 0x000f220000000a00 */
[----:B------:R-:W-:Y:S01]  /*4f30*/  @!UP1 UIADD3 UR18, UPT, UPT, UR34, 0x80, URZ ;  /* 0x0000008022129890 */ /* 0x000fe2000fffe0ff */
[----:B------:R-:W-:Y:S01]  /*4f40*/  @P3 SHF.R.U32.HI R28, RZ, 0x10, R25 ;  /* 0x00000010ff1c3819 */ /* 0x000fe20000011619 */
[----:B------:R-:W-:Y:S01]  /*4f50*/  @!UP1 UIADD3 UR16, UPT, UPT, UR7, 0x4200, URZ ;  /* 0x0000420007109890 */ /* 0x000fe2000fffe0ff */
[----:B------:R-:W-:Y:S01]  /*4f60*/  VIADD R30, R30, 0x1 ;  /* 0x000000011e1e7836 */ /* 0x000fe20000000000 */
[----:B------:R-:W-:Y:S03]  /*4f70*/  VOTEU.ALL UP1, P4 ;  /* 0x0000000000ff7886 */ /* 0x000fe60002020000 */
[----:B------:R-:W5:Y:S01]  /*4f80*/  @!P1 LDC R0, c[0x0][0xb20] ;  /* 0x0002c800ff009b82 */ /* 0x000f620000000800 */
[----:B------:R-:W-:Y:S01]  /*4f90*/  UMOV UR19, UR35 ;  /* 0x0000002300137c82 */ /* 0x000fe20008000000 */
[----:B------:R-:W-:Y:S01]  /*4fa0*/  IMAD.U32 R21, RZ, RZ, UR8 ;  /* 0x00000008ff157e24 */ /* 0x000fe2000f8e00ff */
[----:B------:R-:W-:Y:S05]  /*4fb0*/  UMOV UR20, UR36 ;  /* 0x0000002400147c82 */ /* 0x000fea0008000000 */
[----:B-1----:R-:W1:Y:S01]  /*4fc0*/  @!P1 LDC R3, c[0x0][0xb0c] ;  /* 0x0002c300ff039b82 */ /* 0x002e620000000800 */
[----:B------:R-:W-:Y:S01]  /*4fd0*/  IMAD.U32 R20, RZ, RZ, UR9 ;  /* 0x00000009ff147e24 */ /* 0x000fe2000f8e00ff */
[----:B------:R-:W-:Y:S01]  /*4fe0*/  UPRMT UR8, UR37, 0x654, UR17 ;  /* 0x0000065425087896 */ /* 0x000fe20008000011 */
[----:B------:R-:W-:Y:S03]  /*4ff0*/  @!P4 R2UR UR15, R21 ;  /* 0x00000000150fc2ca */ /* 0x000fe600000e0000 */
[----:B------:R-:W-:Y:S01]  /*5000*/  @!P4 R2UR UR14, R20 ;  /* 0x00000000140ec2ca */ /* 0x000fe200000e0000 */
[----:B------:R-:W-:Y:S11]  /*5010*/  @!P4 IMAD.MOV.U32 R20, RZ, RZ, 0x2000 ;  /* 0x00002000ff14c424 */ /* 0x000ff600078e00ff */
[----:B------:R-:W-:Y:S01]  /*5020*/  @!UPT UIADD3 URZ, UPT, UPT, URZ, URZ, URZ ;  /* 0x000000fffffff290 */ /* 0x000fe2000fffe0ff */
[----:B------:R1:W-:Y:S01]  /*5030*/  @!UP1 UTMALDG.3D [UR16], [UR14], desc[UR10] ;  /* 0x00000a100e0095b4 */ /* 0x0003e20008011000 */
[----:B------:R1:W-:Y:S02]  /*5040*/  @!P4 SYNCS.ARRIVE.TRANS64.RED.A0TR RZ, [UR7+0xc0], R20 ;  /* 0x0000c014ffffc9a7 */ /* 0x0003e40008300407 */
[----:B-1----:R-:W-:Y:S01]  /*5050*/  @!P1 ISETP.NE.AND P2, PT, R3, 0x1, PT ;  /* 0x000000010300980c */ /* 0x002fe20003f45270 */
[C---:B--2---:R-:W-:Y:S01]  /*5060*/  @!P1 IMAD.HI.U32 R14, R13.reuse, R14, RZ ;  /* 0x0000000e0d0e9227 */ /* 0x044fe200078e00ff */
[----:B----4-:R-:W-:Y:S03]  /*5070*/  @!P1 ISETP.NE.AND P0, PT, R10, 0x1, PT ;  /* 0x000000010a00980c */ /* 0x010fe60003f05270 */
[C---:B------:R-:W-:Y:S01]  /*5080*/  @!P1 IMAD.HI.U32 R11, R8.reuse, R11, RZ ;  /* 0x0000000b080b9227 */ /* 0x040fe200078e00ff */
[----:B------:R-:W-:Y:S04]  /*5090*/  @!P1 SHF.R.U32.HI R14, RZ, R15, R14 ;  /* 0x0000000fff0e9219 */ /* 0x000fe8000001160e */
[----:B-----5:R-:W-:Y:S01]  /*50a0*/  @!P1 SHF.R.U32.HI R9, RZ, R0, R11 ;  /* 0x00000000ff099219 */ /* 0x020fe2000001160b */
[----:B------:R-:W-:Y:S01]  /*50b0*/  SYNCS.ARRIVE.TRANS64.RED.A1T0 RZ, [UR8], RZ ;  /* 0x000000ffffff79a7 */ /* 0x000fe20008100408 */
[----:B------:R-:W-:Y:S02]  /*50c0*/  @!P1 SEL R14, R13, R14, !P2 ;  /* 0x0000000e0d0e9207 */ /* 0x000fe40005000000 */
[----:B------:R-:W-:Y:S01]  /*50d0*/  @!P1 SEL R9, R8, R9, !P0 ;  /* 0x0000000908099207 */ /* 0x000fe20004000000 */
[----:B------:R-:W1:Y:S04]  /*50e0*/  SYNCS.PHASECHK.TRANS64.TRYWAIT P5, [UR7+0xe8], R12 ;  /* 0x0000e80cff0075a7 */ /* 0x000e6800080a1107 */
[----:B------:R-:W-:Y:S02]  /*50f0*/  @!P1 IMAD.IADD R0, R9, 0x1, -R14 ;  /* 0x0000000109009824 */ /* 0x000fe400078e0a0e */
[----:B------:R-:W-:Y:S02]  /*5100*/  @!P1 IMAD.IADD R9, R14, 0x1, -R9 ;  /* 0x000000010e099824 */ /* 0x000fe400078e0a09 */
[----:B------:R-:W-:Y:S02]  /*5110*/  @!P1 IMAD R13, R0, R3, R13 ;  /* 0x00000003000d9224 */ /* 0x000fe400078e020d */
[----:B------:R-:W-:Y:S01]  /*5120*/  @!P1 IMAD R8, R9, R10, R8 ;  /* 0x0000000a09089224 */ /* 0x000fe200078e0208 */
[----:B-1----:R-:W-:Y:S06]  /*5130*/  @!P5 BRA `(.L_x_101) ;  /* 0x000000740060d947 */ /* 0x002fec0003800000 */
.L_x_201:
[----:B-1----:R-:W-:Y:S01]  /*5140*/  @!P4 IADD3 R3, P0, PT, R32, 0x580, RZ ;  /* 0x000005802003c810 */ /* 0x002fe20007f1e0ff */
[----:B------:R-:W-:Y:S01]  /*5150*/  VOTEU.ALL UP1, P4 ;  /* 0x0000000000ff7886 */ /* 0x000fe20002020000 */
[----:B------:R-:W-:Y:S01]  /*5160*/  UMOV UR18, 0x0 ;  /* 0x0000000000127882 */ /* 0x000fe20000000000 */
[----:B------:R-:W-:Y:S01]  /*5170*/  UMOV UR19, 0x10000000 ;  /* 0x1000000000137882 */ /* 0x000fe20000000000 */
[----:B------:R-:W-:Y:S01]  /*5180*/  @!P4 R2UR UR9, R3 ;  /* 0x000000000309c2ca */ /* 0x000fe200000e0000 */
[----:B------:R-:W-:Y:S01]  /*5190*/  @!P4 IMAD.X R0, RZ, RZ, R33, P0 ;  /* 0x000000ffff00c224 */ /* 0x000fe200000e0621 */
[----:B------:R-:W-:Y:S01]  /*51a0*/  @!UP1 UIADD3 UR10, UPT, UPT, UR34, 0xc0, URZ ;  /* 0x000000c0220a9890 */ /* 0x000fe2000fffe0ff */
[----:B------:R-:W-:Y:S01]  /*51b0*/  ISETP.NE.AND P0, PT, R30, 0x2, PT ;  /* 0x000000021e00780c */ /* 0x000fe20003f05270 */
[----:B------:R-:W-:Y:S01]  /*51c0*/  UMOV UR11, UR35 ;  /* 0x00000023000b7c82 */ /* 0x000fe20008000000 */
[----:B------:R-:W-:Y:S01]  /*51d0*/  UMOV UR12, UR36 ;  /* 0x00000024000c7c82 */ /* 0x000fe20008000000 */
[----:B------:R-:W-:Y:S01]  /*51e0*/  @!P4 R2UR UR8, R0 ;  /* 0x000000000008c2ca */ /* 0x000fe200000e0000 */
[----:B------:R-:W-:Y:S01]  /*51f0*/  IMAD.IADD R20, R8, 0x1, R147 ;  /* 0x0000000108147824 */ /* 0x000fe200078e0293 */
[----:B------:R-:W-:Y:S01]  /*5200*/  @P3 R2UR UR36, R28 ;  /* 0x000000001c2432ca */ /* 0x000fe200000e0000 */
[----:B------:R-:W-:Y:S01]  /*5210*/  IMAD.IADD R21, R13, 0x1, R170 ;  /* 0x000000010d157824 */ /* 0x000fe200078e02aa */
[----:B------:R-:W-:Y:S02]  /*5220*/  SEL R0, RZ, 0x1, P0 ;  /* 0x00000001ff007807 */ /* 0x000fe40000000000 */
[----:B------:R-:W-:Y:S01]  /*5230*/  LOP3.LUT R31, R31, 0x1, RZ, 0x3c, !PT ;  /* 0x000000011f1f7812 */ /* 0x000fe200078e3cff */
[----:B------:R-:W-:Y:S01]  /*5240*/  IMAD.U32 R10, RZ, RZ, UR9 ;  /* 0x00000009ff0a7e24 */ /* 0x000fe2000f8e00ff */
[----:B------:R-:W-:Y:S01]  /*5250*/  @!UP1 UIADD3 UR9, UPT, UPT, UR7, 0xc8, URZ ;  /* 0x000000c807099890 */ /* 0x000fe2000fffe0ff */
[----:B------:R-:W-:Y:S02]  /*5260*/  LOP3.LUT R29, R29, R0, RZ, 0x3c, !PT ;  /* 0x000000001d1d7212 */ /* 0x000fe400078e3cff */
[----:B------:R-:W-:Y:S02]  /*5270*/  SEL R30, R30, RZ, P0 ;  /* 0x000000ff1e1e7207 */ /* 0x000fe40000000000 */
[----:B------:R-:W-:Y:S01]  /*5280*/  IMAD.U32 R11, RZ, RZ, UR8 ;  /* 0x00000008ff0b7e24 */ /* 0x000fe2000f8e00ff */
[----:B------:R-:W-:Y:S01]  /*5290*/  @!P4 R2UR UR14, R10 ;  /* 0x000000000a0ec2ca */ /* 0x000fe200000e0000 */
[----:B------:R-:W-:Y:S01]  /*52a0*/  @!UP1 UIADD3 UR8, UPT, UPT, UR7, 0x6200, URZ ;  /* 0x0000620007089890 */ /* 0x000fe2000fffe0ff */
[----:B------:R-:W-:Y:S02]  /*52b0*/  VOTEU.ALL UP1, P4 ;  /* 0x0000000000ff7886 */ /* 0x000fe40002020000 */
[----:B------:R-:W-:Y:S11]  /*52c0*/  @!P4 R2UR UR15, R11 ;  /* 0x000000000b0fc2ca */ /* 0x000ff600000e0000 */
[----:B------:R-:W-:Y:S02]  /*52d0*/  @!UPT UIADD3 URZ, UPT, UPT, URZ, URZ, URZ ;  /* 0x000000fffffff290 */ /* 0x000fe4000fffe0ff */
[----:B------:R2:W-:Y:S01]  /*52e0*/  @!UP1 UTMALDG.3D [UR8], [UR14], desc[UR18] ;  /* 0x000012080e0095b4 */ /* 0x0005e20008011000 */
[----:B------:R2:W-:Y:S01]  /*52f0*/  @!P4 SYNCS.ARRIVE.TRANS64.RED.A0TR RZ, [UR7+0xc8], R23 ;  /* 0x0000c817ffffc9a7 */ /* 0x0005e20008300407 */
[----:B------:R-:W-:Y:S01]  /*5300*/  UPLOP3.LUT UP1, UPT, UPT, UPT, UPT, 0x80, 0x8 ;  /* 0x000000000008789c */ /* 0x000fe20003f2f070 */
[----:B------:R-:W-:Y:S01]  /*5310*/  SYNCS.ARRIVE.TRANS64.RED.A1T0 RZ, [UR13], RZ ;  /* 0x000000ffffff79a7 */ /* 0x000fe2000810040d */
[----:B------:R-:W-:Y:S09]  /*5320*/  @P3 BRA `(.L_x_102) ;  /* 0xfffffff000943947 */ /* 0x000ff2000383ffff */
[----:B------:R-:W-:-:S04]  /*5330*/  SHF.L.U32 R3, R31, 0x1f, RZ ;  /* 0x0000001f1f037819 */ /* 0x000fc800000006ff */
[----:B------:R-:W1:Y:S02]  /*5340*/  SYNCS.PHASECHK.TRANS64.TRYWAIT P0, [UR7+0xd0], R3 ;  /* 0x0000d003ff0075a7 */ /* 0x000e640008001107 */
[----:B-1----:R-:W-:Y:S05]  /*5350*/  @!P0 BRA `(.L_x_103) ;  /* 0x0000007000f08947 */ /* 0x002fea0003800000 */
.L_x_203:
[----:B------:R-:W4:Y:S02]  /*5360*/  SYNCS.PHASECHK.TRANS64.TRYWAIT P0, [UR7+0xd8], R3 ;  /* 0x0000d803ff0075a7 */ /* 0x000f240008001107 */
[----:B----4-:R-:W-:Y:S05]  /*5370*/  @!P0 BRA `(.L_x_104) ;  /* 0x0000007400008947 */ /* 0x010fea0003800000 */
.L_x_205:
[----:B------:R-:W4:Y:S02]  /*5380*/  SYNCS.PHASECHK.TRANS64.TRYWAIT P0, [UR7+0xe0], R3 ;  /* 0x0000e003ff0075a7 */ /* 0x000f240008001107 */
[----:B----4-:R-:W-:Y:S05]  /*5390*/  @!P0 BRA `(.L_x_105) ;  /* 0x0000007400108947 */ /* 0x010fea0003800000 */
.L_x_207:
[----:B-1----:R-:W-:-:S07]  /*53a0*/  MOV R0, UR7 ;  /* 0x0000000700007c02 */ /* 0x002fce0008000f00 */
.L_x_106:
[----:B-1----:R-:W-:-:S04]  /*53b0*/  SHF.L.U32 R3, R31, 0x1f, RZ ;  /* 0x0000001f1f037819 */ /* 0x002fc800000006ff */
[----:B------:R1:W4:Y:S03]  /*53c0*/  SYNCS.PHASECHK.TRANS64.TRYWAIT P0, [R0+URZ+0xe8], R3 ;  /* 0x0000e803000075a7 */ /* 0x00032600080011ff */
[----:B----4-:R-:W-:Y:S05]  /*53d0*/  @!P0 NANOSLEEP.SYNCS 0x989680 ;  /* 0x009896800000895d */ /* 0x010fea0003900000 */
[----:B------:R-:W4:Y:S02]  /*53e0*/  @!P0 SYNCS.PHASECHK.TRANS64 P0, [R0+URZ+0xe8], R3 ;  /* 0x0000e803000085a7 */ /* 0x000f2400080010ff */
[----:B--2-4-:R-:W-:Y:S05]  /*53f0*/  @P0 EXIT ;  /* 0x000000000000094d */ /* 0x014fea0003800000 */
[----:B------:R-:W-:Y:S05]  /*5400*/  BRA `(.L_x_106) ;  /* 0xfffffffc00e87947 */ /* 0x000fea000383ffff */
.L_x_91:
[----:B------:R-:W-:-:S06]  /*5410*/  UISETP.GE.AND UP1, UPT, UR10, 0x4, UPT ;  /* 0x000000040a00788c */ /* 0x000fcc000bf26270 */
[----:B------:R-:W-:-:S13]  /*5420*/  PLOP3.LUT P0, PT, PT, PT, UP1, 0x80, 0x8 ;  /* 0x000000000008781c */ /* 0x000fda0003f0f018 */
[----:B------:R-:W-:Y:S05]  /*5430*/  @!P0 EXIT ;  /* 0x000000000000894d */ /* 0x000fea0003800000 */
[----:B------:R-:W-:Y:S01]  /*5440*/  BAR.SYNC.DEFER_BLOCKING 0x6, 0xa0 ;  /* 0x0182800000007b1d */ /* 0x000fe20000010000 */
[C---:B------:R-:W-:Y:S01]  /*5450*/  IMAD.SHL.U32 R3, R185.reuse, 0x40, RZ ;  /* 0x00000040b9037824 */ /* 0x040fe200078e00ff */
[C---:B------:R-:W-:Y:S01]  /*5460*/  LOP3.LUT R189, R185.reuse, 0x60, RZ, 0xc0, !PT ;  /* 0x00000060b9bd7812 */ /* 0x040fe200078ec0ff */
[C---:B------:R-:W-:Y:S01]  /*5470*/  IMAD.SHL.U32 R172, R185.reuse, 0x8, RZ ;  /* 0x00000008b9ac7824 */ /* 0x040fe200078e00ff */
[C---:B------:R-:W-:Y:S01]  /*5480*/  LOP3.LUT R187, R185.reuse, 0x2, RZ, 0xc0, !PT ;  /* 0x00000002b9bb7812 */ /* 0x040fe200078ec0ff */
[----:B------:R-:W-:Y:S01]  /*5490*/  IMAD.U32 R79, R185, 0x10000, RZ ;  /* 0x00010000b94f7824 */ /* 0x000fe200078e00ff */
[----:B------:R-:W-:Y:S02]  /*54a0*/  UMOV UR49, 0x400 ;  /* 0x0000040000317882 */ /* 0x000fe40000000000 */
[----:B------:R-:W1:Y:S01]  /*54b0*/  LDC R177, c[0x0][0x370] ;  /* 0x0000dc00ffb17b82 */ /* 0x000e620000000800 */
[----:B------:R-:W-:Y:S01]  /*54c0*/  ULEA UR49, UR37, UR49, 0x18 ;  /* 0x0000003125317291 */ /* 0x000fe2000f8ec0ff */
[----:B------:R-:W-:Y:S01]  /*54d0*/  LOP3.LUT R5, R3, 0x180, RZ, 0xc0, !PT ;  /* 0x0000018003057812 */ /* 0x000fe200078ec0ff */
[----:B------:R-:W-:Y:S01]  /*54e0*/  HFMA2 R192, -RZ, RZ, 0, 0 ;  /* 0x00000000ffc07431 */ /* 0x000fe200000001ff */
[----:B------:R-:W-:Y:S01]  /*54f0*/  LOP3.LUT R79, R79, 0x600000, RZ, 0xc0, !PT ;  /* 0x006000004f4f7812 */ /* 0x000fe200078ec0ff */
[----:B------:R-:W-:Y:S01]  /*5500*/  UIADD3 UR4, UPT, UPT, UR49, 0x8200, URZ ;  /* 0x0000820031047890 */ /* 0x000fe2000fffe0ff */
[----:B------:R-:W-:Y:S01]  /*5510*/  LOP3.LUT R172, R5, 0x30, R172, 0xf8, !PT ;  /* 0x0000003005ac7812 */ /* 0x000fe200078ef8ac */
[----:B------:R-:W-:Y:S01]  /*5520*/  IMAD.MOV.U32 R76, RZ, RZ, RZ ;  /* 0x000000ffff4c7224 */ /* 0x000fe200078e00ff */
[----:B------:R-:W2:Y:S01]  /*5530*/  LDC R74, c[0x0][0xb0c] ;  /* 0x0002c300ff4a7b82 */ /* 0x000ea20000000800 */
[----:B------:R-:W-:-:S02]  /*5540*/  LOP3.LUT R185, R185, 0x4, RZ, 0xc0, !PT ;  /* 0x00000004b9b97812 */ /* 0x000fc400078ec0ff */
[----:B------:R-:W-:Y:S02]  /*5550*/  CS2R R182, SRZ ;  /* 0x0000000000b67805 */ /* 0x000fe4000001ff00 */
[----:B------:R-:W-:Y:S02]  /*5560*/  LOP3.LUT R172, R172, 0x1e40, R3, 0xf8, !PT ;  /* 0x00001e40acac7812 */ /* 0x000fe400078ef803 */
[----:B------:R-:W-:Y:S02]  /*5570*/  CS2R R180, SRZ ;  /* 0x0000000000b47805 */ /* 0x000fe4000001ff00 */
[----:B------:R-:W-:Y:S01]  /*5580*/  IADD3 R184, PT, PT, -R185, 0x2, RZ ;  /* 0x00000002b9b87810 */ /* 0x000fe20007ffe1ff */
[----:B------:R-:W-:Y:S01]  /*5590*/  IMAD.MOV R176, RZ, RZ, -R187 ;  /* 0x000000ffffb07224 */ /* 0x000fe200078e0abb */
[----:B------:R-:W-:Y:S01]  /*55a0*/  MOV R188, UR4 ;  /* 0x0000000400bc7c02 */ /* 0x000fe20008000f00 */
[----:B------:R-:W3:Y:S01]  /*55b0*/  LDC R174, c[0x0][0xb20] ;  /* 0x0002c800ffae7b82 */ /* 0x000ee20000000800 */
[----:B------:R-:W4:Y:S01]  /*55c0*/  LDS R0, [UR49+0x190] ;  /* 0x00019031ff007984 */ /* 0x000f220008000800 */
[----:B------:R-:W-:Y:S01]  /*55d0*/  VIADD R186, R172, UR49 ;  /* 0x00000031acba7c36 */ /* 0x000fe20008000000 */
[----:B------:R-:W1:Y:S01]  /*55e0*/  LDCU.64 UR52, c[0x0][0x348] ;  /* 0x00006900ff3477ac */ /* 0x000e620008000a00 */
[----:B------:R-:W-:-:S02]  /*55f0*/  IMAD.MOV R175, RZ, RZ, -R185 ;  /* 0x000000ffffaf7224 */ /* 0x000fc400078e0ab9 */
[----:B------:R-:W-:Y:S01]  /*5600*/  VIADD R186, R186, 0x200 ;  /* 0x00000200baba7836 */ /* 0x000fe20000000000 */
[----:B------:R-:W1:Y:S01]  /*5610*/  LDCU.64 UR38, c[0x0][0x888] ;  /* 0x00011100ff2677ac */ /* 0x000e620008000a00 */
[----:B------:R-:W1:Y:S01]  /*5620*/  LDC R73, c[0x0][0xb30] ;  /* 0x0002cc00ff497b82 */ /* 0x000e620000000800 */
[----:B------:R-:W1:Y:S01]  /*5630*/  LDCU.64 UR44, c[0x0][0x890] ;  /* 0x00011200ff2c77ac */ /* 0x000e620008000a00 */
[----:B------:R-:W-:-:S06]  /*5640*/  UIADD3 UR48, UPT, UPT, UR49, 0x200, URZ ;  /* 0x0000020031307890 */ /* 0x000fcc000fffe0ff */
[----:B------:R-:W1:Y:S08]  /*5650*/  LDC.64 R168, c[0x0][0xb10] ;  /* 0x0002c400ffa87b82 */ /* 0x000e700000000a00 */
[----:B------:R-:W1:Y:S08]  /*5660*/  LDC.64 R70, c[0x0][0xb18] ;  /* 0x0002c600ff467b82 */ /* 0x000e700000000a00 */
[----:B------:R-:W1:Y:S08]  /*5670*/  LDC.64 R68, c[0x0][0xb28] ;  /* 0x0002ca00ff447b82 */ /* 0x000e700000000a00 */
[----:B------:R-:W1:Y:S01]  /*5680*/  LDC.64 R166, c[0x0][0x8b0] ;  /* 0x00022c00ffa67b82 */ /* 0x000e620000000a00 */
[----:B----4-:R-:W-:-:S07]  /*5690*/  IMAD.IADD R79, R0, 0x1, R79 ;  /* 0x00000001004f7824 */ /* 0x010fce00078e024f */
[----:B------:R-:W4:Y:S08]  /*56a0*/  LDC.64 R164, c[0x0][0x8a8] ;  /* 0x00022a00ffa47b82 */ /* 0x000f300000000a00 */
[----:B--23--:R-:W1:Y:S02]  /*56b0*/  LDC R178, c[0x0][0x374] ;  /* 0x0000dd00ffb27b82 */ /* 0x00ce640000000800 */
.L_x_151:
[----:B------:R-:W-:Y:S02]  /*56c0*/  LEA R0, R192, UR49, 0x3 ;  /* 0x00000031c0007c11 */ /* 0x000fe4000f8e18ff */
[----:B------:R-:W-:Y:S02]  /*56d0*/  SHF.L.U32 R3, R182, 0x1f, RZ ;  /* 0x0000001fb6037819 */ /* 0x000fe400000006ff */
[----:B-1----:R-:W-:Y:S02]  /*56e0*/  LEA R16, R192, UR49, 0x4 ;  /* 0x00000031c0107c11 */ /* 0x002fe4000f8e20ff */
[----:B------:R-:W2:Y:S02]  /*56f0*/  SYNCS.PHASECHK.TRANS64.TRYWAIT P0, [R0+URZ+0x100], R3 ;  /* 0x00010003000075a7 */ /* 0x000ea400080011ff */
[----:B--2---:R-:W-:Y:S05]  /*5700*/  @!P0 BRA `(.L_x_107) ;  /* 0x00000070004c8947 */ /* 0x004fea0003800000 */
.L_x_208:
[----:B------:R-:W3:Y:S01]  /*5710*/  LDC.64 R12, c[0x0][0xb10] ;  /* 0x0002c400ff0c7b82 */ /* 0x000ee20000000a00 */
[----:B------:R-:W4:Y:S01]  /*5720*/  LDS.128 R16, [R16+0x170] ;  /* 0x0001700010107984 */ /* 0x000f220000000c00 */
[----:B-1----:R-:W-:Y:S01]  /*5730*/  ISETP.NE.AND P1, PT, R73, 0x1, PT ;  /* 0x000000014900780c */ /* 0x002fe20003f25270 */
[----:B--2---:R-:W-:Y:S01]  /*5740*/  VIADD R0, R0, 0x110 ;  /* 0x0000011000007836 */ /* 0x004fe20000000000 */
[----:B------:R-:W-:Y:S04]  /*5750*/  ISETP.GE.AND P0, PT, R72, 0x1, PT ;  /* 0x000000014800780c */ /* 0x000fe80003f06270 */
[----:B------:R-:W1:Y:S01]  /*5760*/  LDC.64 R10, c[0x0][0xb18] ;  /* 0x0002c600ff0a7b82 */ /* 0x000e620000000a00 */
[----:B------:R-:W-:Y:S01]  /*5770*/  PRMT R0, RZ, 0x654, R0 ;  /* 0x00000654ff007816 */ /* 0x000fe20000000000 */
[----:B------:R-:W-:Y:S01]  /*5780*/  @!PT LDS RZ, [RZ] ;  /* 0x00000000fffff984 */ /* 0x000fe20000000800 */
[----:B------:R-:W-:Y:S01]  /*5790*/  @!PT LDS RZ, [RZ] ;  /* 0x00000000fffff984 */ /* 0x000fe20000000800 */
[----:B------:R-:W-:Y:S01]  /*57a0*/  @!PT LDS RZ, [RZ] ;  /* 0x00000000fffff984 */ /* 0x000fe20000000800 */
[----:B------:R-:W-:Y:S01]  /*57b0*/  @!PT LDS RZ, [RZ] ;  /* 0x00000000fffff984 */ /* 0x000fe20000000800 */
[----:B------:R2:W-:Y:S06]  /*57c0*/  MEMBAR.ALL.CTA ;  /* 0x0000000000007992 */ /* 0x0005ec0000008000 */
[----:B--2---:R-:W2:Y:S01]  /*57d0*/  FENCE.VIEW.ASYNC.S ;  /* 0x00000000000073c6 */ /* 0x004ea20000000000 */
[----:B------:R-:W1:Y:S08]  /*57e0*/  @!P1 LDC R14, c[0x0][0xb20] ;  /* 0x0002c800ff0e9b82 */ /* 0x000e700000000800 */
[----:B------:R-:W1:Y:S01]  /*57f0*/  @!P1 LDC R9, c[0x0][0xb0c] ;  /* 0x0002c300ff099b82 */ /* 0x000e620000000800 */
[----:B--2---:R2:W-:Y:S01]  /*5800*/  SYNCS.ARRIVE.TRANS64.RED.A1T0 RZ, [R0+URZ], RZ ;  /* 0x000000ff00ff79a7 */ /* 0x0045e200081004ff */
[----:B----4-:R-:W-:Y:S04]  /*5810*/  LOP3.LUT P4, RZ, R18, 0x1, RZ, 0xc0, !PT ;  /* 0x0000000112ff7812 */ /* 0x010fe8000788c0ff */
[----:B------:R-:W-:Y:S09]  /*5820*/  P2R R190, PR, RZ, 0x10 ;  /* 0x00000010ffbe7803 */ /* 0x000ff20000000000 */
[----:B------:R-:W-:Y:S02]  /*5830*/  @P4 MOV R77, R16 ;  /* 0x00000010004d4202 */ /* 0x000fe40000000f00 */
[----:B------:R-:W-:Y:S01]  /*5840*/  @P4 LOP3.LUT R75, R17, 0xffff, RZ, 0xc0, !PT ;  /* 0x0000ffff114b4812 */ /* 0x000fe200078ec0ff */
[----:B--23--:R-:W-:Y:S06]  /*5850*/  @!P0 BRA `(.L_x_108) ;  /* 0x0000000000a48947 */ /* 0x00cfec0003800000 */
[----:B------:R-:W-:Y:S01]  /*5860*/  IMAD.HI.U32 R23, R178, R71, RZ ;  /* 0x00000047b2177227 */ /* 0x000fe200078e00ff */
[----:B------:R-:W-:Y:S02]  /*5870*/  ISETP.NE.AND P0, PT, R70, 0x1, PT ;  /* 0x000000014600780c */ /* 0x000fe40003f05270 */
[----:B------:R-:W-:Y:S01]  /*5880*/  ISETP.NE.AND P2, PT, R72, 0x1, PT ;  /* 0x000000014800780c */ /* 0x000fe20003f45270 */
[----:B------:R-:W-:Y:S01]  /*5890*/  IMAD.HI.U32 R22, R177, R168, RZ ;  /* 0x000000a8b1167227 */ /* 0x000fe200078e00ff */
[----:B------:R-:W-:Y:S02]  /*58a0*/  SHF.R.U32.HI R23, RZ, R174, R23 ;  /* 0x000000aeff177219 */ /* 0x000fe40000011617 */
[----:B------:R-:W-:Y:S01]  /*58b0*/  ISETP.NE.AND P3, PT, R74, 0x1, PT ;  /* 0x000000014a00780c */ /* 0x000fe20003f65270 */
[----:B------:R-:W-:Y:S01]  /*58c0*/  IMAD.HI.U32 R26, R77, R168, RZ ;  /* 0x000000a84d1a7227 */ /* 0x000fe200078e00ff */
[----:B------:R-:W-:Y:S02]  /*58d0*/  SHF.R.U32.HI R22, RZ, R169, R22 ;  /* 0x000000a9ff167219 */ /* 0x000fe40000011616 */
[----:B------:R-:W-:Y:S01]  /*58e0*/  SEL R3, R178, R23, !P0 ;  /* 0x00000017b2037207 */ /* 0x000fe20004000000 */
[----:B------:R-:W-:Y:S01]  /*58f0*/  IMAD.HI.U32 R23, R75, R71, RZ ;  /* 0x000000474b177227 */ /* 0x000fe200078e00ff */
[----:B------:R-:W-:Y:S02]  /*5900*/  SEL R7, R177, R22, !P3 ;  /* 0x00000016b1077207 */ /* 0x000fe40005800000 */
[----:B------:R-:W-:Y:S01]  /*5910*/  SHF.R.U32.HI R26, RZ, R169, R26 ;  /* 0x000000a9ff1a7219 */ /* 0x000fe2000001161a */
[-C--:B------:R-:W-:Y:S04]  /*5920*/  IMAD.HI.U32 R22, R3, R68.reuse, RZ ;  /* 0x0000004403167227 */ /* 0x080fe800078e00ff */
[----:B------:R-:W-:Y:S01]  /*5930*/  IMAD.HI.U32 R24, R7, R68, RZ ;  /* 0x0000004407187227 */ /* 0x000fe200078e00ff */
[-C--:B------:R-:W-:Y:S02]  /*5940*/  @P2 SHF.R.U32.HI R3, RZ, R69.reuse, R22 ;  /* 0x00000045ff032219 */ /* 0x080fe40000011616 */
[----:B------:R-:W-:Y:S02]  /*5950*/  SHF.R.U32.HI R22, RZ, R174, R23 ;  /* 0x000000aeff167219 */ /* 0x000fe40000011617 */
[----:B------:R-:W-:Y:S01]  /*5960*/  @P2 SHF.R.U32.HI R7, RZ, R69, R24 ;  /* 0x00000045ff072219 */ /* 0x000fe20000011618 */
[C---:B------:R-:W-:Y:S01]  /*5970*/  IMAD R2, R72.reuse, R3, RZ ;  /* 0x0000000348027224 */ /* 0x040fe200078e02ff */
[----:B------:R-:W-:Y:S02]  /*5980*/  SEL R5, R75, R22, !P0 ;  /* 0x000000164b057207 */ /* 0x000fe40004000000 */
[----:B------:R-:W-:Y:S01]  /*5990*/  SEL R3, R77, R26, !P3 ;  /* 0x0000001a4d037207 */ /* 0x000fe20005800000 */
[----:B------:R-:W-:Y:S01]  /*59a0*/  IMAD R4, R72, R7, RZ ;  /* 0x0000000748047224 */ /* 0x000fe200078e02ff */
[C---:B------:R-:W-:Y:S01]  /*59b0*/  ISETP.GE.AND P0, PT, R5.reuse, R2, PT ;  /* 0x000000020500720c */ /* 0x040fe20003f06270 */
[----:B------:R-:W-:Y:S03]  /*59c0*/  IMAD.HI.U32 R6, R5, R68, RZ ;  /* 0x0000004405067227 */ /* 0x000fe600078e00ff */
[----:B------:R-:W-:Y:S01]  /*59d0*/  ISETP.GE.OR P0, PT, R3, R4, P0 ;  /* 0x000000040300720c */ /* 0x000fe20000706670 */
[----:B------:R-:W-:Y:S01]  /*59e0*/  IMAD.MOV R4, RZ, RZ, -R3 ;  /* 0x000000ffff047224 */ /* 0x000fe200078e0a03 */
[-C--:B------:R-:W-:Y:S03]  /*59f0*/  SHF.R.U32.HI R6, RZ, R69.reuse, R6 ;  /* 0x00000045ff067219 */ /* 0x080fe60000011606 */
[----:B------:R-:W-:Y:S01]  /*5a00*/  IMAD R77, R74, R4, R77 ;  /* 0x000000044a4d7224 */ /* 0x000fe200078e024d */
[----:B------:R-:W-:Y:S05]  /*5a10*/  SEL R15, R5, R6, !P2 ;  /* 0x00000006050f7207 */ /* 0x000fea0005000000 */
[----:B------:R-:W-:Y:S02]  /*5a20*/  IMAD.MOV R6, RZ, RZ, -R15 ;  /* 0x000000ffff067224 */ /* 0x000fe400078e0a0f */
[C---:B------:R-:W-:Y:S04]  /*5a30*/  @!P0 IMAD.HI.U32 R2, R3.reuse, R68, RZ ;  /* 0x0000004403028227 */ /* 0x040fe800078e00ff */
[----:B------:R-:W-:Y:S01]  /*5a40*/  IMAD R6, R72, R6, R5 ;  /* 0x0000000648067224 */ /* 0x000fe200078e0205 */
[----:B------:R-:W-:Y:S04]  /*5a50*/  @!P0 SHF.R.U32.HI R2, RZ, R69, R2 ;  /* 0x00000045ff028219 */ /* 0x000fe80000011602 */
[----:B------:R-:W-:Y:S02]  /*5a60*/  @!P0 SEL R0, R3, R2, !P2 ;  /* 0x0000000203008207 */ /* 0x000fe40005000000 */
[----:B------:R-:W-:Y:S02]  /*5a70*/  IADD3 R2, PT, PT, -R5, RZ, RZ ;  /* 0x000000ff05027210 */ /* 0x000fe40007ffe1ff */
[----:B------:R-:W-:Y:S01]  /*5a80*/  @!P0 IADD3 R8, PT, PT, R15, -R0, RZ ;  /* 0x800000000f088210 */ /* 0x000fe20007ffe0ff */
[----:B------:R-:W-:Y:S02]  /*5a90*/  @!P0 IMAD R0, R7, R6, R0 ;  /* 0x0000000607008224 */ /* 0x000fe400078e0200 */
[----:B------:R-:W-:Y:S02]  /*5aa0*/  IMAD R75, R70, R2, R75 ;  /* 0x00000002464b7224 */ /* 0x000fe400078e024b */
[----:B------:R-:W-:Y:S02]  /*5ab0*/  @!P0 IMAD R5, R8, R72, R3 ;  /* 0x0000004808058224 */ /* 0x000fe400078e0203 */
[----:B------:R-:W-:Y:S04]  /*5ac0*/  @!P0 IMAD.MOV.U32 R3, RZ, RZ, R0 ;  /* 0x000000ffff038224 */ /* 0x000fe800078e0000 */
[----:B------:R-:W-:Y:S02]  /*5ad0*/  IMAD R77, R3, R74, R77 ;  /* 0x0000004a034d7224 */ /* 0x000fe400078e024d */
[----:B------:R-:W-:Y:S07]  /*5ae0*/  IMAD R75, R5, R70, R75 ;  /* 0x00000046054b7224 */ /* 0x000fee00078e024b */
.L_x_108:
[----:B-1----:R-:W-:Y:S01]  /*5af0*/  @!P1 ISETP.NE.AND P0, PT, R10, 0x1, PT ;  /* 0x000000010a00980c */ /* 0x002fe20003f05270 */
[----:B------:R-:W-:Y:S01]  /*5b00*/  @!P1 IMAD.HI.U32 R0, R77, R12, RZ ;  /* 0x0000000c4d009227 */ /* 0x000fe200078e00ff */
[----:B------:R-:W-:Y:S01]  /*5b10*/  @!P1 ISETP.NE.AND P2, PT, R9, 0x1, PT ;  /* 0x000000010900980c */ /* 0x000fe20003f45270 */
[----:B------:R-:W-:Y:S01]  /*5b20*/  ULOP3.LUT UP0, URZ, UR48, 0x1b0, URZ, 0xc0, !UPT ;  /* 0x000001b030ff7892 */ /* 0x000fe2000f80c0ff */
[----:B------:R-:W-:Y:S01]  /*5b30*/  R2UR UR42, R21 ;  /* 0x00000000152a72ca */ /* 0x000fe200000e0000 */
[----:B------:R-:W-:Y:S01]  /*5b40*/  @!P1 IMAD.HI.U32 R3, R75, R11, RZ ;  /* 0x0000000b4b039227 */ /* 0x000fe200078e00ff */
[----:B------:R-:W-:Y:S02]  /*5b50*/  @!P1 SHF.R.U32.HI R0, RZ, R13, R0 ;  /* 0x0000000dff009219 */ /* 0x000fe40000011600 */
[----:B------:R-:W-:Y:S01]  /*5b60*/  R2UR UR41, R20 ;  /* 0x00000000142972ca */ /* 0x000fe200000e0000 */
[----:B------:R-:W-:Y:S01]  /*5b70*/  VIADD R192, R192, 0x1 ;  /* 0x00000001c0c07836 */ /* 0x000fe20000000000 */
[----:B------:R-:W-:Y:S02]  /*5b80*/  @!P1 SHF.R.U32.HI R2, RZ, R14, R3 ;  /* 0x0000000eff029219 */ /* 0x000fe40000011603 */
[----:B------:R-:W-:Y:S02]  /*5b90*/  @!P1 SEL R3, R77, R0, !P2 ;  /* 0x000000004d039207 */ /* 0x000fe40005000000 */
[----:B------:R-:W-:Y:S02]  /*5ba0*/  @!P1 SEL R2, R75, R2, !P0 ;  /* 0x000000024b029207 */ /* 0x000fe40004000000 */
[----:B------:R-:W-:Y:S01]  /*5bb0*/  @P4 SHF.R.U32.HI R179, RZ, 0x10, R17 ;  /* 0x00000010ffb34819 */ /* 0x000fe20000011611 */
[----:B------:R-:W-:Y:S02]  /*5bc0*/  USHF.L.U32 UR42, UR42, 0x7, URZ ;  /* 0x000000072a2a7899 */ /* 0x000fe400080006ff */
[----:B------:R-:W-:Y:S02]  /*5bd0*/  @!P1 IMAD.IADD R0, R2, 0x1, -R3 ;  /* 0x0000000102009824 */ /* 0x000fe400078e0a03 */
[----:B------:R-:W-:Y:S01]  /*5be0*/  @!P1 IMAD.IADD R2, R3, 0x1, -R2 ;  /* 0x0000000103029824 */ /* 0x000fe200078e0a02 */
[----:B------:R-:W-:Y:S01]  /*5bf0*/  USHF.L.U32 UR41, UR41, 0x8, URZ ;  /* 0x0000000829297899 */ /* 0x000fe200080006ff */
[----:B------:R-:W-:Y:S02]  /*5c00*/  @!P1 IMAD R77, R0, R9, R77 ;  /* 0x00000009004d9224 */ /* 0x000fe400078e024d */
[----:B------:R-:W-:Y:S01]  /*5c10*/  @!P1 IMAD R75, R2, R10, R75 ;  /* 0x0000000a024b9224 */ /* 0x000fe200078e024b */
[----:B------:R-:W-:Y:S08]  /*5c20*/  BRA.U !UP0, `(.L_x_109) ;  /* 0x0000000108407547 */ /* 0x000ff0000b800000 */
[----:B------:R-:W1:Y:S01]  /*5c30*/  LDCU.64 UR8, c[0x4][0x88] ;  /* 0x01001100ff0877ac */ /* 0x000e620008000a00 */
[----:B------:R-:W-:Y:S01]  /*5c40*/  MOV R3, 0x0 ;  /* 0x0000000000037802 */ /* 0x000fe20000000f00 */
[----:B------:R-:W-:Y:S02]  /*5c50*/  HFMA2 R12, -RZ, RZ, 0, 5.9604644775390625e-08 ;  /* 0x00000001ff0c7431 */ /* 0x000fe400000001ff */
[----:B------:R-:W-:Y:S02]  /*5c60*/  IMAD.MOV.U32 R8, RZ, RZ, 0x70 ;  /* 0x00000070ff087424 */ /* 0x000fe400078e00ff */
[----:B------:R-:W-:Y:S01]  /*5c70*/  IMAD.MOV.U32 R13, RZ, RZ, RZ ;  /* 0x000000ffff0d7224 */ /* 0x000fe200078e00ff */
[----:B------:R-:W2:Y:S01]  /*5c80*/  LDCU.64 UR6, c[0x4][0x90] ;  /* 0x01001200ff0677ac */ /* 0x000ea20008000a00 */
[----:B------:R-:W3:Y:S01]  /*5c90*/  LDC.64 R2, c[0x4][R3] ;  /* 0x0100000003027b82 */ /* 0x000ee20000000a00 */
[----:B------:R-:W4:Y:S01]  /*5ca0*/  LDCU.64 UR4, c[0x4][0x8] ;  /* 0x01000100ff0477ac */ /* 0x000f220008000a00 */
[----:B-1----:R-:W-:Y:S01]  /*5cb0*/  MOV R5, UR9 ;  /* 0x0000000900057c02 */ /* 0x002fe20008000f00 */
[----:B------:R-:W-:Y:S01]  /*5cc0*/  IMAD.U32 R4, RZ, RZ, UR8 ;  /* 0x00000008ff047e24 */ /* 0x000fe2000f8e00ff */
[----:B--2---:R-:W-:Y:S01]  /*5cd0*/  MOV R7, UR7 ;  /* 0x0000000700077c02 */ /* 0x004fe20008000f00 */
[----:B------:R-:W-:Y:S01]  /*5ce0*/  IMAD.U32 R6, RZ, RZ, UR6 ;  /* 0x00000006ff067e24 */ /* 0x000fe2000f8e00ff */
[----:B----4-:R-:W-:Y:S01]  /*5cf0*/  MOV R11, UR5 ;  /* 0x00000005000b7c02 */ /* 0x010fe20008000f00 */
[----:B------:R-:W-:Y:S02]  /*5d00*/  IMAD.U32 R10, RZ, RZ, UR4 ;  /* 0x00000004ff0a7e24 */ /* 0x000fe4000f8e00ff */
[----:B------:R-:W-:Y:S07]  /*5d10*/  LEPC R20, `(.L_x_109) ;  /* 0x000000001014794e */ /* 0x000fee0000000000 */
[----:B---3-5:R-:W-:Y:S05]  /*5d20*/  CALL.ABS.NOINC R2 ;  /* 0x0000000002007343 */ /* 0x028fea0003c00000 */
.L_x_109:
[----:B------:R-:W-:Y:S01]  /*5d30*/  LOP3.LUT P0, RZ, R188, 0x1b0, RZ, 0xc0, !PT ;  /* 0x000001b0bcff7812 */ /* 0x000fe2000780c0ff */
[----:B------:R-:W-:Y:S11]  /*5d40*/  BSSY.RECONVERGENT B6, `(.L_x_110) ;  /* 0x0000013000067945 */ /* 0x000ff60003800200 */
[----:B------:R-:W-:Y:S01]  /*5d50*/  @!UPT UIADD3 URZ, UPT, UPT, URZ, URZ, URZ ;  /* 0x000000fffffff290 */ /* 0x000fe2000fffe0ff */
[----:B------:R-:W-:Y:S05]  /*5d60*/  @!P0 BRA `(.L_x_111) ;  /* 0x0000000000408947 */ /* 0x000fea0003800000 */
        /* <DEDUP_REMOVED lines=16> */
.L_x_111:
[----:B------:R-:W-:Y:S05]  /*5e70*/  BSYNC.RECONVERGENT B6 ;  /* 0x0000000000067941 */ /* 0x000fea0003800200 */
.L_x_110:
[----:B------:R-:W-:Y:S01]  /*5e80*/  ISETP.NE.U32.AND P4, PT, R166, RZ, PT ;  /* 0x000000ffa600720c */ /* 0x000fe20003f85070 */
[----:B------:R-:W-:Y:S01]  /*5e90*/  UISETP.NE.AND UP2, UPT, UR50, URZ, UPT ;  /* 0x000000ff3200728c */ /* 0x000fe2000bf45270 */
[----:B------:R-:W-:Y:S01]  /*5ea0*/  ISETP.NE.U32.AND P2, PT, RZ, UR38, PT ;  /* 0x00000026ff007c0c */ /* 0x000fe2000bf45070 */
[----:B------:R-:W-:Y:S01]  /*5eb0*/  UISETP.NE.U32.AND UP1, UPT, UR44, URZ, UPT ;  /* 0x000000ff2c00728c */ /* 0x000fe2000bf25070 */
[----:B------:R-:W-:Y:S01]  /*5ec0*/  ISETP.NE.AND.EX P4, PT, R167, RZ, PT, P4 ;  /* 0x000000ffa700720c */ /* 0x000fe20003f85340 */
[----:B------:R-:W-:Y:S01]  /*5ed0*/  UPLOP3.LUT UP0, UPT, UPT, UPT, UPT, 0x40, 0x4 ;  /* 0x000000000004789c */ /* 0x000fe20003f0e870 */
[----:B------:R-:W-:Y:S01]  /*5ee0*/  ISETP.NE.AND.EX P2, PT, RZ, UR39, PT, P2 ;  /* 0x00000027ff007c0c */ /* 0x000fe2000bf45320 */
[----:B------:R-:W-:Y:S01]  /*5ef0*/  UISETP.NE.AND.EX UP1, UPT, UR45, URZ, UPT, UP1 ;  /* 0x000000ff2d00728c */ /* 0x000fe2000bf25310 */
[----:B------:R-:W-:Y:S04]  /*5f00*/  PLOP3.LUT P1, PT, PT, PT, UP2, 0x80, 0x8 ;  /* 0x000000000008781c */ /* 0x000fe80003f2f028 */
[----:B------:R-:W-:Y:S06]  /*5f10*/  @UP2 UPLOP3.LUT UP0, UPT, UPT, UPT, UP1, 0x80, 0x8 ;  /* 0x000000000008289c */ /* 0x000fec0003f0f010 */
[----:B------:R-:W-:Y:S01]  /*5f20*/  PLOP3.LUT P0, PT, PT, PT, UP0, 0x80, 0x8 ;  /* 0x000000000008781c */ /* 0x000fe20003f0f008 */
[----:B------:R-:W-:Y:S01]  /*5f30*/  @!UPT UIADD3 URZ, UPT, UPT, URZ, URZ, URZ ;  /* 0x000000fffffff290 */ /* 0x000fe2000fffe0ff */
[----:B------:R-:W-:Y:S11]  /*5f40*/  BRA.U !UP1, `(.L_x_112) ;  /* 0x0000000109387547 */ /* 0x000ff6000b800000 */
[----:B------:R-:W-:Y:S01]  /*5f50*/  UISETP.NE.U32.AND UP0, UPT, UR38, URZ, UPT ;  /* 0x000000ff2600728c */ /* 0x000fe2000bf05070 */
[----:B------:R-:W-:Y:S02]  /*5f60*/  HFMA2 R0, -RZ, RZ, 0, 5.9604644775390625e-08 ;  /* 0x00000001ff007431 */ /* 0x000fe400000001ff */
[----:B------:R-:W-:Y:S01]  /*5f70*/  IMAD.MOV.U32 R171, RZ, RZ, 0x1 ;  /* 0x00000001ffab7424 */ /* 0x000fe200078e00ff */
[----:B------:R-:W-:Y:S06]  /*5f80*/  UISETP.NE.AND.EX UP0, UPT, UR39, URZ, UPT, UP0 ;  /* 0x000000ff2700728c */ /* 0x000fec000bf05300 */
[----:B------:R-:W-:Y:S05]  /*5f90*/  PLOP3.LUT P3, PT, PT, PT, UP0, 0x80, 0x8 ;  /* 0x000000000008781c */ /* 0x000fea0003f6f008 */
[----:B------:R-:W1:Y:S01]  /*5fa0*/  @UP0 LDCU.64 UR6, c[0x0][0x888] ;  /* 0x00011100ff0607ac */ /* 0x000e620008000a00 */
[----:B------:R-:W-:Y:S07]  /*5fb0*/  @UP0 UIMAD UR4, UR36, UR44, URZ ;  /* 0x0000002c240402a4 */ /* 0x000fee000f8e02ff */
[----:B------:R-:W-:Y:S01]  /*5fc0*/  @!P3 PRMT R171, R0, 0x7610, R171 ;  /* 0x0000761000abb816 */ /* 0x000fe200000000ab */
[----:B-1----:R-:W-:Y:S03]  /*5fd0*/  @UP0 UIMAD.WIDE UR6, UR4, 0x4, UR6 ;  /* 0x00000004040608a5 */ /* 0x002fe6000f8e0206 */
[----:B------:R-:W1:Y:S03]  /*5fe0*/  @!UP0 LDCU UR4, c[0x0][0x880] ;  /* 0x00011000ff0487ac */ /* 0x000e660008000800 */
[----:B------:R-:W-:Y:S01]  /*5ff0*/  IMAD.U32 R2, RZ, RZ, UR6 ;  /* 0x00000006ff027e24 */ /* 0x000fe2000f8e00ff */
[----:B------:R-:W-:Y:S05]  /*6000*/  MOV R3, UR7 ;  /* 0x0000000700037c02 */ /* 0x000fea0008000f00 */
[----:B-----5:R2:W5:Y:S02]  /*6010*/  @P3 LDG.E R81, desc[UR46][R2.64] ;  /* 0x0000002e02513981 */ /* 0x020564000c1e1900 */
[----:B-12---:R-:W-:Y:S02]  /*6020*/  @!P3 IMAD.U32 R81, RZ, RZ, UR4 ;  /* 0x00000004ff51be24 */ /* 0x006fe4000f8e00ff */
.L_x_112:
[----:B------:R-:W-:Y:S05]  /*6030*/  @!P4 BRA `(.L_x_113) ;  /* 0x000000000020c947 */ /* 0x000fea0003800000 */
[----:B------:R-:W-:Y:S04]  /*6040*/  ISETP.NE.U32.AND P3, PT, R164, RZ, PT ;  /* 0x000000ffa400720c */ /* 0x000fe80003f65070 */
[----:B------:R-:W-:Y:S11]  /*6050*/  ISETP.NE.AND.EX P3, PT, R165, RZ, PT, P3 ;  /* 0x000000ffa500720c */ /* 0x000ff60003f65330 */
[----:B------:R-:W-:Y:S02]  /*6060*/  @!UPT UIADD3 URZ, UPT, UPT, URZ, URZ, URZ ;  /* 0x000000fffffff290 */ /* 0x000fe4000fffe0ff */
[----:B------:R-:W1:Y:S01]  /*6070*/  @P3 LDC.64 R2, c[0x0][0x8a8] ;  /* 0x00022a00ff023b82 */ /* 0x000e620000000a00 */
[----:B------:R-:W-:Y:S04]  /*6080*/  @P3 IMAD R0, R166, UR36, RZ ;  /* 0x00000024a6003c24 */ /* 0x000fe8000f8e02ff */
[----:B-1----:R-:W-:Y:S05]  /*6090*/  @P3 IMAD.WIDE R2, R0, 0x4, R2 ;  /* 0x0000000400023825 */ /* 0x002fea00078e0202 */
[----:B-----5:R1:W5:Y:S02]  /*60a0*/  @P3 LDG.E R78, desc[UR46][R2.64] ;  /* 0x0000002e024e3981 */ /* 0x020364000c1e1900 */
[----:B-1----:R-:W2:Y:S02]  /*60b0*/  @!P3 LDC R78, c[0x0][0x8a0] ;  /* 0x00022800ff4ebb82 */ /* 0x002ea40000000800 */
.L_x_113:
[----:B-----5:R-:W-:Y:S01]  /*60c0*/  FSETP.NEU.AND P4, PT, R81, RZ, PT ;  /* 0x000000ff5100720b */ /* 0x020fe20003f8d000 */
[----:B------:R-:W-:Y:S01]  /*60d0*/  BSSY B1, `(.L_x_114) ;  /* 0x0000047000017945 */ /* 0x000fe20003800000 */
[----:B------:R-:W-:Y:S01]  /*60e0*/  SEL R5, RZ, 0xffffffff, P2 ;  /* 0xffffffffff057807 */ /* 0x000fe20001000000 */
[----:B------:R-:W-:Y:S01]  /*60f0*/  IMAD.MOV.U32 R196, RZ, RZ, 0x1 ;  /* 0x00000001ffc47424 */ /* 0x000fe200078e00ff */
[----:B------:R-:W-:Y:S01]  /*6100*/  LOP3.LUT P3, RZ, R171, 0xff, RZ, 0xc0, !PT ;  /* 0x000000ffabff7812 */ /* 0x000fe2000786c0ff */
[C---:B------:R-:W-:Y:S01]  /*6110*/  IMAD R80, R76.reuse, 0x100, R79 ;  /* 0x000001004c507824 */ /* 0x040fe200078e024f */
[----:B------:R-:W-:Y:S02]  /*6120*/  @P1 SEL R0, RZ, 0xffffffff, P4 ;  /* 0xffffffffff001807 */ /* 0x000fe40002000000 */
[----:B------:R-:W-:Y:S02]  /*6130*/  CS2R R162, SRZ ;  /* 0x0000000000a27805 */ /* 0x000fe4000001ff00 */
[----:B------:R-:W-:Y:S02]  /*6140*/  LEA R3, R181, UR49, 0x3 ;  /* 0x00000031b5037c11 */ /* 0x000fe4000f8e18ff */
[----:B------:R-:W-:Y:S02]  /*6150*/  CS2R R160, SRZ ;  /* 0x0000000000a07805 */ /* 0x000fe4000001ff00 */
[----:B------:R-:W-:Y:S02]  /*6160*/  @P0 SEL R0, R5, R0, !P3 ;  /* 0x0000000005000207 */ /* 0x000fe40005800000 */
[----:B------:R-:W-:Y:S02]  /*6170*/  CS2R R158, SRZ ;  /* 0x00000000009e7805 */ /* 0x000fe4000001ff00 */
[----:B------:R-:W-:Y:S02]  /*6180*/  LEA R191, R76, UR49, 0x3 ;  /* 0x000000314cbf7c11 */ /* 0x000fe4000f8e18ff */
[----:B------:R-:W-:Y:S02]  /*6190*/  CS2R R156, SRZ ;  /* 0x00000000009c7805 */ /* 0x000fe4000001ff00 */
[----:B------:R-:W-:Y:S02]  /*61a0*/  @P1 LOP3.LUT R0, R0, 0x1, RZ, 0xc0, !PT ;  /* 0x0000000100001812 */ /* 0x000fe400078ec0ff */
[----:B------:R-:W-:Y:S02]  /*61b0*/  CS2R R154, SRZ ;  /* 0x00000000009a7805 */ /* 0x000fe4000001ff00 */
[----:B------:R-:W-:Y:S02]  /*61c0*/  SHF.L.U32 R2, R183, 0x1f, RZ ;  /* 0x0000001fb7027819 */ /* 0x000fe400000006ff */
[----:B------:R-:W-:Y:S02]  /*61d0*/  CS2R R152, SRZ ;  /* 0x0000000000987805 */ /* 0x000fe4000001ff00 */
[----:B------:R-:W-:Y:S02]  /*61e0*/  ISETP.NE.U32.OR P6, PT, R0, 0x1, !P1 ;  /* 0x000000010000780c */ /* 0x000fe40004fc5470 */
[----:B------:R-:W-:Y:S02]  /*61f0*/  CS2R R150, SRZ ;  /* 0x0000000000967805 */ /* 0x000fe4000001ff00 */
[----:B------:R-:W-:Y:S02]  /*6200*/  PLOP3.LUT P2, PT, PT, PT, UP1, 0x80, 0x8 ;  /* 0x000000000008781c */ /* 0x000fe40003f4f018 */
[----:B------:R-:W-:Y:S02]  /*6210*/  CS2R R148, SRZ ;  /* 0x0000000000947805 */ /* 0x000fe4000001ff00 */
[----:B------:R-:W-:Y:S02]  /*6220*/  SEL R0, RZ, 0xffffffff, P4 ;  /* 0xffffffffff007807 */ /* 0x000fe40002000000 */
[----:B------:R-:W-:Y:S03]  /*6230*/  P2R R204, PR, RZ, 0x40 ;  /* 0x00000040ffcc7803 */ /* 0x000fe60000000000 */
[----:B------:R-:W-:Y:S04]  /*6240*/  @P6 SHF.L.U32 R4, R180, 0x1f, RZ ;  /* 0x0000001fb4046819 */ /* 0x000fe800000006ff */
[----:B------:R-:W-:Y:S01]  /*6250*/  @P2 SEL R0, R5, R0, !P3 ;  /* 0x0000000005002207 */ /* 0x000fe20005800000 */
[----:B------:R-:W1:Y:S03]  /*6260*/  @P6 SYNCS.PHASECHK.TRANS64.TRYWAIT P1, [R3+URZ+0xb0], R4 ;  /* 0x0000b004030065a7 */ /* 0x000e6600080211ff */
[----:B------:R-:W-:Y:S04]  /*6270*/  LOP3.LUT R0, R0, 0x1, RZ, 0xc0, !PT ;  /* 0x0000000100007812 */ /* 0x000fe800078ec0ff */
[----:B------:R-:W-:Y:S04]  /*6280*/  ISETP.NE.U32.AND P5, PT, R0, 0x1, PT ;  /* 0x000000010000780c */ /* 0x000fe80003fa5070 */
[----:B------:R-:W-:Y:S01]  /*6290*/  P2R R197, PR, RZ, 0x20 ;  /* 0x00000020ffc57803 */ /* 0x000fe20000000000 */
[----:B------:R3:W4:Y:S01]  /*62a0*/  SYNCS.PHASECHK.TRANS64.TRYWAIT P0, [R191+URZ+0x120], R2 ;  /* 0x00012002bf0075a7 */ /* 0x00072200080011ff */
[----:B-1----:R-:W-:Y:S01]  /*62b0*/  @P6 SEL R196, RZ, 0x1, !P1 ;  /* 0x00000001ffc46807 */ /* 0x002fe20004800000 */
[----:B---3--:R-:W-:Y:S06]  /*62c0*/  @!P6 BRA `(.L_x_115) ;  /* 0x00000000009ce947 */ /* 0x008fec0003800000 */
[----:B------:R-:W-:Y:S01]  /*62d0*/  @P5 IMAD R6, R181, 0x2000, R186 ;  /* 0x00002000b5065824 */ /* 0x000fe200078e02ba */
[----:B------:R-:W-:Y:S01]  /*62e0*/  ISETP.NE.AND P1, PT, R196, RZ, PT ;  /* 0x000000ffc400720c */ /* 0x000fe20003f25270 */
[----:B------:R-:W-:Y:S01]  /*62f0*/  BSSY B0, `(.L_x_116) ;  /* 0x0000010000007945 */ /* 0x000fe20003800000 */
[----:B------:R-:W-:Y:S01]  /*6300*/  CS2R R150, SRZ ;  /* 0x0000000000967805 */ /* 0x000fe2000001ff00 */
[--C-:B------:R-:W-:Y:S01]  /*6310*/  @P5 IMAD R7, R187, -0x10, R6.reuse ;  /* 0xfffffff0bb075824 */ /* 0x100fe200078e0206 */
[----:B------:R-:W-:Y:S01]  /*6320*/  CS2R R148, SRZ ;  /* 0x0000000000947805 */ /* 0x000fe2000001ff00 */
[----:B------:R-:W-:Y:S01]  /*6330*/  @P5 IMAD R5, R185, -0x10, R6 ;  /* 0xfffffff0b9055824 */ /* 0x000fe200078e0206 */
[----:B------:R-:W-:Y:S01]  /*6340*/  CS2R R158, SRZ ;  /* 0x00000000009e7805 */ /* 0x000fe2000001ff00 */
[----:B------:R-:W-:Y:S01]  /*6350*/  @P5 IMAD R4, R184, 0x10, R7 ;  /* 0x00000010b8045824 */ /* 0x000fe200078e0207 */
[----:B------:R-:W-:Y:S02]  /*6360*/  CS2R R156, SRZ ;  /* 0x00000000009c7805 */ /* 0x000fe4000001ff00 */
[----:B------:R-:W-:Y:S02]  /*6370*/  CS2R R154, SRZ ;  /* 0x00000000009a7805 */ /* 0x000fe4000001ff00 */
[----:B------:R-:W-:Y:S02]  /*6380*/  CS2R R152, SRZ ;  /* 0x0000000000987805 */ /* 0x000fe4000001ff00 */
[----:B------:R-:W-:Y:S02]  /*6390*/  CS2R R162, SRZ ;  /* 0x0000000000a27805 */ /* 0x000fe4000001ff00 */
[----:B------:R-:W-:Y:S01]  /*63a0*/  CS2R R160, SRZ ;  /* 0x0000000000a07805 */ /* 0x000fe2000001ff00 */
[----:B------:R-:W-:Y:S06]  /*63b0*/  @P1 BRA `(.L_x_117) ;  /* 0x00000000000c1947 */ /* 0x000fec0003800000 */
[----:B------:R-:W-:Y:S04]  /*63c0*/  SHF.L.U32 R0, R180, 0x1f, RZ ;  /* 0x0000001fb4007819 */ /* 0x000fe800000006ff */
[----:B------:R-:W1:Y:S02]  /*63d0*/  SYNCS.PHASECHK.TRANS64.TRYWAIT P1, [R3+URZ+0xb0], R0 ;  /* 0x0000b000030075a7 */ /* 0x000e6400080211ff */
[----:B-1----:R-:W-:Y:S05]  /*63e0*/  @!P1 BRA `(.L_x_118) ;  /* 0x0000006400289947 */ /* 0x002fea0003800000 */
.L_x_117:
[----:B------:R-:W-:Y:S05]  /*63f0*/  BSYNC B0 ;  /* 0x0000000000007941 */ /* 0x000fea0003800000 */
.L_x_116:
[----:B------:R-:W-:Y:S01]  /*6400*/  ISETP.NE.AND P1, PT, R197, RZ, PT ;  /* 0x000000ffc500720c */ /* 0x000fe20003f25270 */
[----:B-1----:R-:W-:Y:S02]  /*6410*/  VIADD R3, R3, 0xd0 ;  /* 0x000000d003037836 */ /* 0x002fe40000000000 */
[----:B------:R-:W-:Y:S02]  /*6420*/  IMAD.U32 R0, RZ, RZ, UR37 ;  /* 0x00000025ff007e24 */ /* 0x000fe4000f8e00ff */
[----:B------:R-:W-:Y:S03]  /*6430*/  VIADD R181, R181, 0x1 ;  /* 0x00000001b5b57836 */ /* 0x000fe60000000000 */
[----:B------:R-:W-:Y:S05]  /*6440*/  PRMT R0, R0, 0x654, R3 ;  /* 0x0000065400007816 */ /* 0x000fea0000000003 */
[----:B------:R1:W3:Y:S04]  /*6450*/  @P1 LDS.128 R148, [R6] ;  /* 0x0000000006941984 */ /* 0x0002e80000000c00 */
[----:B------:R1:W1:Y:S04]  /*6460*/  @P1 LDS.128 R156, [R5+0x20] ;  /* 0x00002000059c1984 */ /* 0x0002680000000c00 */
[----:B------:R1:W1:Y:S04]  /*6470*/  @P1 LDS.128 R152, [R7+0x10] ;  /* 0x0000100007981984 */ /* 0x0002680000000c00 */
[----:B------:R1:W1:Y:S01]  /*6480*/  @P1 LDS.128 R160, [R4+0x10] ;  /* 0x0000100004a01984 */ /* 0x0002620000000c00 */
[C---:B------:R-:W-:Y:S01]  /*6490*/  ISETP.NE.AND P1, PT, R181.reuse, 0x4, PT ;  /* 0x00000004b500780c */ /* 0x040fe20003f25270 */
[----:B------:R-:W-:Y:S01]  /*64a0*/  @!PT LDS RZ, [RZ] ;  /* 0x00000000fffff984 */ /* 0x000fe20000000800 */
[----:B------:R-:W-:Y:S01]  /*64b0*/  @!PT LDS RZ, [RZ] ;  /* 0x00000000fffff984 */ /* 0x000fe20000000800 */
[----:B------:R-:W-:Y:S01]  /*64c0*/  @!PT LDS RZ, [RZ] ;  /* 0x00000000fffff984 */ /* 0x000fe20000000800 */
[----:B------:R-:W-:Y:S01]  /*64d0*/  @!PT LDS RZ, [RZ] ;  /* 0x00000000fffff984 */ /* 0x000fe20000000800 */
[----:B------:R5:W-:Y:S06]  /*64e0*/  MEMBAR.ALL.CTA ;  /* 0x0000000000007992 */ /* 0x000bec0000008000 */
[----:B-----5:R-:W5:Y:S01]  /*64f0*/  FENCE.VIEW.ASYNC.S ;  /* 0x00000000000073c6 */ /* 0x020f620000000000 */
[----:B------:R-:W-:Y:S02]  /*6500*/  SEL R3, RZ, 0x1, P1 ;  /* 0x00000001ff037807 */ /* 0x000fe40000800000 */
[----:B------:R-:W-:Y:S02]  /*6510*/  SEL R181, R181, RZ, P1 ;  /* 0x000000ffb5b57207 */ /* 0x000fe40000800000 */
[----:B------:R-:W-:Y:S01]  /*6520*/  LOP3.LUT R180, R180, R3, RZ, 0x3c, !PT ;  /* 0x00000003b4b47212 */ /* 0x000fe200078e3cff */
[----:B-----5:R1:W-:Y:S06]  /*6530*/  SYNCS.ARRIVE.TRANS64.RED.A1T0 RZ, [R0+URZ], RZ ;  /* 0x000000ff00ff79a7 */ /* 0x0203ec00081004ff */
.L_x_115:
[----:B------:R-:W-:Y:S05]  /*6540*/  BSYNC B1 ;  /* 0x0000000000017941 */ /* 0x000fea0003800000 */
.L_x_114:
[----:B-1----:R-:W-:Y:S04]  /*6550*/  SHF.R.U32.HI R0, RZ, 0x15, R80 ;  /* 0x00000015ff007819 */ /* 0x002fe80000011650 */
[----:B------:R-:W-:Y:S01]  /*6560*/  LOP3.LUT P1, RZ, R0, 0x3, R173, 0x48, !PT ;  /* 0x0000000300ff7812 */ /* 0x000fe200078248ad */
[----:B------:R-:W-:Y:S01]  /*6570*/  @!UPT UIADD3 URZ, UPT, UPT, URZ, URZ, URZ ;  /* 0x000000fffffff290 */ /* 0x000fe2000fffe0ff */
[----:B----4-:R-:W-:Y:S11]  /*6580*/  @P0 BRA `(.L_x_119) ;  /* 0x0000000000080947 */ /* 0x010ff60003800000 */
[----:B------:R-:W1:Y:S02]  /*6590*/  SYNCS.PHASECHK.TRANS64.TRYWAIT P0, [R191+URZ+0x120], R2 ;  /* 0x00012002bf0075a7 */ /* 0x000e6400080011ff */
[----:B-1----:R-:W-:Y:S05]  /*65a0*/  @!P0 BRA `(.L_x_120) ;  /* 0x0000006000cc8947 */ /* 0x002fea0003800000 */
.L_x_119:
[----:B------:R-:W-:Y:S04]  /*65b0*/  BSSY.RECONVERGENT B6, `(.L_x_121) ;  /* 0x0000012000067945 */ /* 0x000fe80003800200 */
[----:B------:R-:W-:Y:S05]  /*65c0*/  @!P1 BRA `(.L_x_122) ;  /* 0x0000000000409947 */ /* 0x000fea0003800000 */
[----:B------:R-:W4:Y:S01]  /*65d0*/  LDCU.64 UR8, c[0x4][0x78] ;  /* 0x01000f00ff0877ac */ /* 0x000f220008000a00 */
[----:B------:R-:W-:Y:S01]  /*65e0*/  MOV R3, 0x0 ;  /* 0x0000000000037802 */ /* 0x000fe20000000f00 */
[----:B------:R-:W-:Y:S02]  /*65f0*/  HFMA2 R12, -RZ, RZ, 0, 5.9604644775390625e-08 ;  /* 0x00000001ff0c7431 */ /* 0x000fe400000001ff */
[----:B------:R-:W-:Y:S02]  /*6600*/  IMAD.MOV.U32 R8, RZ, RZ, 0x192 ;  /* 0x00000192ff087424 */ /* 0x000fe400078e00ff */
[----:B------:R-:W-:Y:S01]  /*6610*/  IMAD.MOV.U32 R13, RZ, RZ, RZ ;  /* 0x000000ffff0d7224 */ /* 0x000fe200078e00ff */
[----:B------:R-:W5:Y:S01]  /*6620*/  LDCU.64 UR6, c[0x4][0x80] ;  /* 0x01001000ff0677ac */ /* 0x000f620008000a00 */
[----:B-1----:R-:W1:Y:S01]  /*6630*/  LDC.64 R2, c[0x4][R3] ;  /* 0x0100000003027b82 */ /* 0x002e620000000a00 */
[----:B------:R-:W2:Y:S01]  /*6640*/  LDCU.64 UR4, c[0x4][0x18] ;  /* 0x01000300ff0477ac */ /* 0x000ea20008000a00 */
[----:B----4-:R-:W-:Y:S01]  /*6650*/  MOV R5, UR9 ;  /* 0x0000000900057c02 */ /* 0x010fe20008000f00 */
[----:B------:R-:W-:Y:S01]  /*6660*/  IMAD.U32 R4, RZ, RZ, UR8 ;  /* 0x00000008ff047e24 */ /* 0x000fe2000f8e00ff */
[----:B-----5:R-:W-:Y:S01]  /*6670*/  MOV R7, UR7 ;  /* 0x0000000700077c02 */ /* 0x020fe20008000f00 */
[----:B------:R-:W-:Y:S01]  /*6680*/  IMAD.U32 R6, RZ, RZ, UR6 ;  /* 0x00000006ff067e24 */ /* 0x000fe2000f8e00ff */
[----:B--2---:R-:W-:Y:S01]  /*6690*/  MOV R11, UR5 ;  /* 0x00000005000b7c02 */ /* 0x004fe20008000f00 */
[----:B------:R-:W-:Y:S02]  /*66a0*/  IMAD.U32 R10, RZ, RZ, UR4 ;  /* 0x00000004ff0a7e24 */ /* 0x000fe4000f8e00ff */
[----:B------:R-:W-:Y:S07]  /*66b0*/  LEPC R20, `(.L_x_122) ;  /* 0x000000001014794e */ /* 0x000fee0000000000 */
[----:B-1-3--:R-:W-:Y:S05]  /*66c0*/  CALL.ABS.NOINC R2 ;  /* 0x0000000002007343 */ /* 0x00afea0003c00000 */
.L_x_122:
[----:B------:R-:W-:Y:S05]  /*66d0*/  BSYNC.RECONVERGENT B6 ;  /* 0x0000000000067941 */ /* 0x000fea0003800200 */
.L_x_121:
[-C--:B---3--:R-:W-:Y:S01]  /*66e0*/  F2FP.F16.E5M2.UNPACK_B R83, R148.reuse ;  /* 0x00000094ff53723e */ /* 0x088fe200020004ff */
[----:B------:R-:W-:Y:S05]  /*66f0*/  WARPSYNC.ALL ;  /* 0x0000000000007948 */ /* 0x000fea0003800000 */
[----:B------:R-:W-:Y:S01]  /*6700*/  R2UR UR4, R80 ;  /* 0x00000000500472ca */ /* 0x000fe200000e0000 */
[--C-:B------:R-:W-:Y:S01]  /*6710*/  HADD2.F32 R82, -RZ, R83.reuse.H0_H0 ;  /* 0x20000053ff527230 */ /* 0x100fe20000004100 */
[----:B------:R-:W-:Y:S01]  /*6720*/  F2FP.F16.E5M2.UNPACK_B R85, R148.H1 ;  /* 0x00000094ff55723e */ /* 0x000fe200030004ff */
[----:B------:R-:W-:Y:S01]  /*6730*/  HADD2.F32 R83, -RZ, R83.H1_H1 ;  /* 0x30000053ff537230 */ /* 0x000fe20000004100 */
[-C--:B------:R-:W-:Y:S01]  /*6740*/  F2FP.F16.E5M2.UNPACK_B R87, R149.reuse ;  /* 0x00000095ff57723e */ /* 0x080fe200020004ff */
[----:B------:R-:W-:Y:S01]  /*6750*/  BSSY.RECONVERGENT B0, `(.L_x_123) ;  /* 0x000011d000007945 */ /* 0x000fe20003800200 */
[----:B------:R-:W-:Y:S01]  /*6760*/  F2FP.F16.E5M2.UNPACK_B R89, R149.H1 ;  /* 0x00000095ff59723e */ /* 0x000fe200030004ff */
[----:B------:R-:W-:Y:S01]  /*6770*/  HADD2.F32 R84, -RZ, R85.H0_H0 ;  /* 0x20000055ff547230 */ /* 0x000fe20000004100 */
[-C--:B------:R-:W-:Y:S01]  /*6780*/  F2FP.F16.E5M2.UNPACK_B R91, R150.reuse ;  /* 0x00000096ff5b723e */ /* 0x080fe200020004ff */
[----:B------:R-:W-:Y:S01]  /*6790*/  HADD2.F32 R88, -RZ, R87.H1_H1 ;  /* 0x30000057ff587230 */ /* 0x000fe20000004100 */
[----:B------:R-:W-:Y:S01]  /*67a0*/  F2FP.F16.E5M2.UNPACK_B R93, R150.H1 ;  /* 0x00000096ff5d723e */ /* 0x000fe200030004ff */
[----:B------:R-:W-:Y:S01]  /*67b0*/  HADD2.F32 R86, -RZ, R85.H1_H1 ;  /* 0x30000055ff567230 */ /* 0x000fe20000004100 */
[-C--:B------:R-:W-:Y:S01]  /*67c0*/  F2FP.F16.E5M2.UNPACK_B R95, R151.reuse ;  /* 0x00000097ff5f723e */ /* 0x080fe200020004ff */
[----:B------:R-:W2:Y:S01]  /*67d0*/  LDTM.x64 R4, tmem[UR4] ;  /* 0x00000004000479ee */ /* 0x000ea20008340000 */
[----:B------:R-:W-:Y:S01]  /*67e0*/  F2FP.F16.E5M2.UNPACK_B R97, R151.H1 ;  /* 0x00000097ff61723e */ /* 0x000fe200030004ff */
[----:B------:R-:W-:Y:S01]  /*67f0*/  HADD2.F32 R85, -RZ, R87.H0_H0 ;  /* 0x20000057ff557230 */ /* 0x000fe20000004100 */
[-C--:B------:R-:W-:Y:S01]  /*6800*/  F2FP.F16.E5M2.UNPACK_B R99, R152.reuse ;  /* 0x00000098ff63723e */ /* 0x080fe200020004ff */
[----:B------:R-:W-:Y:S01]  /*6810*/  HADD2.F32 R87, -RZ, R89.H0_H0 ;  /* 0x20000059ff577230 */ /* 0x000fe20000004100 */
[----:B------:R-:W-:Y:S01]  /*6820*/  F2FP.F16.E5M2.UNPACK_B R101, R152.H1 ;  /* 0x00000098ff65723e */ /* 0x000fe200030004ff */
[----:B------:R-:W-:Y:S01]  /*6830*/  HADD2.F32 R92, -RZ, R91.H1_H1 ;  /* 0x3000005bff5c7230 */ /* 0x000fe20000004100 */
[----:B------:R-:W-:Y:S01]  /*6840*/  SHF.L.U32 R199, R176, 0x4, RZ ;  /* 0x00000004b0c77819 */ /* 0x000fe200000006ff */
[----:B------:R-:W-:Y:S01]  /*6850*/  HADD2.F32 R96, -RZ, R95.H1_H1 ;  /* 0x3000005fff607230 */ /* 0x000fe20000004100 */
[----:B------:R-:W-:Y:S01]  /*6860*/  SHF.L.U32 R205, R175, 0x4, RZ ;  /* 0x00000004afcd7819 */ /* 0x000fe200000006ff */
[----:B------:R-:W-:Y:S01]  /*6870*/  HADD2.F32 R100, -RZ, R99.H1_H1 ;  /* 0x30000063ff647230 */ /* 0x000fe20000004100 */
[----:B------:R-:W-:Y:S01]  /*6880*/  SHF.L.U32 R198, R184, 0x4, RZ ;  /* 0x00000004b8c67819 */ /* 0x000fe200000006ff */
[----:B------:R-:W-:Y:S01]  /*6890*/  HADD2.F32 R90, -RZ, R89.H1_H1 ;  /* 0x30000059ff5a7230 */ /* 0x000fe20000004100 */
[----:B------:R-:W-:Y:S01]  /*68a0*/  IADD3 R195, PT, PT, R186, R205, RZ ;  /* 0x000000cdbac37210 */ /* 0x000fe20007ffe0ff */
[----:B------:R-:W-:Y:S01]  /*68b0*/  HADD2.F32 R89, -RZ, R91.H0_H0 ;  /* 0x2000005bff597230 */ /* 0x000fe20000004100 */
[-C--:B------:R-:W-:Y:S01]  /*68c0*/  F2FP.F16.E5M2.UNPACK_B R103, R153.reuse ;  /* 0x00000099ff67723e */ /* 0x080fe200020004ff */
[--C-:B------:R-:W-:Y:S01]  /*68d0*/  HADD2.F32 R91, -RZ, R93.reuse.H0_H0 ;  /* 0x2000005dff5b7230 */ /* 0x100fe20000004100 */
[----:B------:R-:W-:Y:S01]  /*68e0*/  F2FP.F16.E5M2.UNPACK_B R105, R153.H1 ;  /* 0x00000099ff69723e */ /* 0x000fe200030004ff */
[----:B------:R-:W-:Y:S01]  /*68f0*/  HADD2.F32 R94, -RZ, R93.H1_H1 ;  /* 0x3000005dff5e7230 */ /* 0x000fe20000004100 */
[-C--:B------:R-:W-:Y:S01]  /*6900*/  F2FP.F16.E5M2.UNPACK_B R107, R154.reuse ;  /* 0x0000009aff6b723e */ /* 0x080fe200020004ff */
[----:B------:R-:W-:Y:S01]  /*6910*/  HADD2.F32 R93, -RZ, R95.H0_H0 ;  /* 0x2000005fff5d7230 */ /* 0x000fe20000004100 */
[----:B------:R-:W-:Y:S01]  /*6920*/  F2FP.F16.E5M2.UNPACK_B R109, R154.H1 ;  /* 0x0000009aff6d723e */ /* 0x000fe200030004ff */
[----:B------:R-:W-:Y:S01]  /*6930*/  HADD2.F32 R104, -RZ, R103.H1_H1 ;  /* 0x30000067ff687230 */ /* 0x000fe20000004100 */
[----:B------:R-:W-:Y:S01]  /*6940*/  F2FP.F16.E5M2.UNPACK_B R111, R155 ;  /* 0x0000009bff6f723e */ /* 0x000fe200020004ff */
[C---:B--2---:R-:W-:Y:S01]  /*6950*/  FMUL R0, R78.reuse, R4 ;  /* 0x000000044e007220 */ /* 0x044fe20000400000 */
[C---:B-1----:R-:W-:Y:S01]  /*6960*/  FMUL R2, R78.reuse, R5 ;  /* 0x000000054e027220 */ /* 0x042fe20000400000 */
[C---:B------:R-:W-:Y:S01]  /*6970*/  FMUL R4, R78.reuse, R8 ;  /* 0x000000084e047220 */ /* 0x040fe20000400000 */
[C---:B------:R-:W-:Y:S01]  /*6980*/  FMUL R5, R78.reuse, R9 ;  /* 0x000000094e057220 */ /* 0x040fe20000400000 */
[C---:B------:R-:W-:Y:S01]  /*6990*/  FFMA R0, R81.reuse, R82, R0 ;  /* 0x0000005251007223 */ /* 0x040fe20000000000 */
[C---:B------:R-:W-:Y:S01]  /*69a0*/  FFMA R2, R81.reuse, R83, R2 ;  /* 0x0000005351027223 */ /* 0x040fe20000000002 */
[C---:B------:R-:W-:Y:S01]  /*69b0*/  FMUL R8, R78.reuse, R12 ;  /* 0x0000000c4e087220 */ /* 0x040fe20000400000 */
[C---:B------:R-:W-:Y:S01]  /*69c0*/  FMUL R9, R78.reuse, R13 ;  /* 0x0000000d4e097220 */ /* 0x040fe20000400000 */
[C---:B------:R-:W-:Y:S01]  /*69d0*/  FMUL R12, R78.reuse, R16 ;  /* 0x000000104e0c7220 */ /* 0x040fe20000400000 */
[C---:B------:R-:W-:Y:S01]  /*69e0*/  FMUL R13, R78.reuse, R17 ;  /* 0x000000114e0d7220 */ /* 0x040fe20000400000 */
[C---:B------:R-:W-:Y:S01]  /*69f0*/  FMUL R16, R78.reuse, R20 ;  /* 0x000000144e107220 */ /* 0x040fe20000400000 */
[C---:B------:R-:W-:Y:S01]  /*6a00*/  FMUL R17, R78.reuse, R21 ;  /* 0x000000154e117220 */ /* 0x040fe20000400000 */
[C---:B------:R-:W-:Y:S01]  /*6a10*/  FMUL R20, R78.reuse, R24 ;  /* 0x000000184e147220 */ /* 0x040fe20000400000 */
[C---:B------:R-:W-:Y:S01]  /*6a20*/  FMUL R21, R78.reuse, R25 ;  /* 0x000000194e157220 */ /* 0x040fe20000400000 */
[----:B------:R-:W-:Y:S02]  /*6a30*/  HADD2.F32 R108, -RZ, R107.H1_H1 ;  /* 0x3000006bff6c7230 */ /* 0x000fe40000004100 */
[C---:B------:R-:W-:Y:S01]  /*6a40*/  FMUL R24, R78.reuse, R28 ;  /* 0x0000001c4e187220 */ /* 0x040fe20000400000 */
[C---:B------:R-:W-:Y:S01]  /*6a50*/  FMUL R25, R78.reuse, R29 ;  /* 0x0000001d4e197220 */ /* 0x040fe20000400000 */
[----:B------:R-:W-:Y:S02]  /*6a60*/  HADD2.F32 R112, -RZ, R111.H1_H1 ;  /* 0x3000006fff707230 */ /* 0x000fe40000004100 */
[C---:B------:R-:W-:Y:S01]  /*6a70*/  FMUL R28, R78.reuse, R32 ;  /* 0x000000204e1c7220 */ /* 0x040fe20000400000 */
[C---:B------:R-:W-:Y:S01]  /*6a80*/  FMUL R29, R78.reuse, R33 ;  /* 0x000000214e1d7220 */ /* 0x040fe20000400000 */
[C---:B------:R-:W-:Y:S01]  /*6a90*/  FMUL R32, R78.reuse, R36 ;  /* 0x000000244e207220 */ /* 0x040fe20000400000 */
[----:B------:R-:W-:Y:S01]  /*6aa0*/  F2FP.F16.E5M2.UNPACK_B R113, R155.H1 ;  /* 0x0000009bff71723e */ /* 0x000fe200030004ff */
[C---:B------:R-:W-:Y:S01]  /*6ab0*/  FMUL R33, R78.reuse, R37 ;  /* 0x000000254e217220 */ /* 0x040fe20000400000 */
[C---:B------:R-:W-:Y:S01]  /*6ac0*/  FMUL R36, R78.reuse, R40 ;  /* 0x000000284e247220 */ /* 0x040fe20000400000 */
[----:B------:R-:W-:Y:S01]  /*6ad0*/  F2FP.F16.E5M2.UNPACK_B R115, R156 ;  /* 0x0000009cff73723e */ /* 0x000fe200020004ff */
[C---:B------:R-:W-:Y:S01]  /*6ae0*/  FMUL R37, R78.reuse, R41 ;  /* 0x000000294e257220 */ /* 0x040fe20000400000 */
[C---:B------:R-:W-:Y:S01]  /*6af0*/  FMUL R40, R78.reuse, R44 ;  /* 0x0000002c4e287220 */ /* 0x040fe20000400000 */
[----:B------:R-:W-:Y:S01]  /*6b00*/  F2FP.F16.E5M2.UNPACK_B R117, R156.H1 ;  /* 0x0000009cff75723e */ /* 0x000fe200030004ff */
[C---:B------:R-:W-:Y:S01]  /*6b10*/  FMUL R41, R78.reuse, R45 ;  /* 0x0000002d4e297220 */ /* 0x040fe20000400000 */
[----:B------:R-:W-:Y:S02]  /*6b20*/  HADD2.F32 R116, -RZ, R115.H1_H1 ;  /* 0x30000073ff747230 */ /* 0x000fe40000004100 */
        /* <DEDUP_REMOVED lines=21> */
[C---:B------:R-:W-:Y:S01]  /*6c80*/  FFMA R3, R81.reuse, R84, R3 ;  /* 0x0000005451037223 */ /* 0x040fe20000000003 */
[----:B------:R-:W-:Y:S01]  /*6c90*/  F2FP.F16.E5M2.UNPACK_B R131, R160 ;  /* 0x000000a0ff83723e */ /* 0x000fe200020004ff */
[C---:B------:R-:W-:Y:S01]  /*6ca0*/  FFMA R7, R81.reuse, R86, R7 ;  /* 0x0000005651077223 */ /* 0x040fe20000000007 */
[C---:B------:R-:W-:Y:S01]  /*6cb0*/  FFMA R4, R81.reuse, R85, R4 ;  /* 0x0000005551047223 */ /* 0x040fe20000000004 */
[----:B------:R-:W-:Y:S01]  /*6cc0*/  F2FP.F16.E5M2.UNPACK_B R133, R160.H1 ;  /* 0x000000a0ff85723e */ /* 0x000fe200030004ff */
[----:B------:R-:W-:Y:S01]  /*6cd0*/  FFMA R5, R81, R88, R5 ;  /* 0x0000005851057223 */ /* 0x000fe20000000005 */
[----:B------:R-:W-:Y:S01]  /*6ce0*/  HADD2.F32 R132, -RZ, R131.H1_H1 ;  /* 0x30000083ff847230 */ /* 0x000fe20000004100 */
[----:B------:R-:W-:Y:S01]  /*6cf0*/  F2FP.SATFINITE.E5M2.F32.PACK_AB_MERGE_C R193, R7, R3, RZ ;  /* 0x0000000307c1723e */ /* 0x000fe200048060ff */
[C---:B------:R-:W-:Y:S01]  /*6d00*/  FMUL R6, R78.reuse, R10 ;  /* 0x0000000a4e067220 */ /* 0x040fe20000400000 */
[C---:B------:R-:W-:Y:S01]  /*6d10*/  FMUL R11, R78.reuse, R11 ;  /* 0x0000000b4e0b7220 */ /* 0x040fe20000400000 */
[----:B------:R-:W-:Y:S01]  /*6d20*/  FMUL R10, R78, R14 ;  /* 0x0000000e4e0a7220 */ /* 0x000fe20000400000 */
[----:B------:R-:W-:Y:S01]  /*6d30*/  F2FP.F16.E5M2.UNPACK_B R135, R161 ;  /* 0x000000a1ff87723e */ /* 0x000fe200020004ff */
[C---:B------:R-:W-:Y:S01]  /*6d40*/  FFMA R6, R81.reuse, R87, R6 ;  /* 0x0000005751067223 */ /* 0x040fe20000000006 */
[----:B------:R-:W-:Y:S01]  /*6d50*/  F2FP.SATFINITE.E5M2.F32.PACK_AB_MERGE_C R200, R2, R0, R193 ;  /* 0x0000000002c8723e */ /* 0x000fe200048060c1 */
[C---:B------:R-:W-:Y:S01]  /*6d60*/  FFMA R11, R81.reuse, R90, R11 ;  /* 0x0000005a510b7223 */ /* 0x040fe2000000000b */
[----:B------:R-:W-:Y:S01]  /*6d70*/  IADD3 R193, PT, PT, R186, R199, RZ ;  /* 0x000000c7bac17210 */ /* 0x000fe20007ffe0ff */
[C---:B------:R-:W-:Y:S01]  /*6d80*/  FFMA R8, R81.reuse, R89, R8 ;  /* 0x0000005951087223 */ /* 0x040fe20000000008 */
[C---:B------:R-:W-:Y:S01]  /*6d90*/  FFMA R9, R81.reuse, R92, R9 ;  /* 0x0000005c51097223 */ /* 0x040fe20000000009 */
[----:B------:R-:W-:Y:S01]  /*6da0*/  HADD2.F32 R95, -RZ, R97.H0_H0 ;  /* 0x20000061ff5f7230 */ /* 0x000fe20000004100 */
[----:B------:R-:W-:Y:S01]  /*6db0*/  IADD3 R194, PT, PT, R198, R193, RZ ;  /* 0x000000c1c6c27210 */ /* 0x000fe20007ffe0ff */
[----:B------:R-:W-:Y:S01]  /*6dc0*/  FFMA R10, R81, R91, R10 ;  /* 0x0000005b510a7223 */ /* 0x000fe2000000000a */
[----:B------:R-:W-:Y:S01]  /*6dd0*/  F2FP.SATFINITE.E5M2.F32.PACK_AB_MERGE_C R201, R11, R6, RZ ;  /* 0x000000060bc9723e */ /* 0x000fe200048060ff */
[----:B------:R-:W-:Y:S02]  /*6de0*/  HADD2.F32 R136, -RZ, R135.H1_H1 ;  /* 0x30000087ff887230 */ /* 0x000fe40000004100 */
[C---:B------:R-:W-:Y:S01]  /*6df0*/  FMUL R15, R78.reuse, R15 ;  /* 0x0000000f4e0f7220 */ /* 0x040fe20000400000 */
[----:B------:R-:W-:Y:S01]  /*6e00*/  HADD2.F32 R98, -RZ, R97.H1_H1 ;  /* 0x30000061ff627230 */ /* 0x000fe20000004100 */
[----:B------:R-:W-:Y:S01]  /*6e10*/  F2FP.SATFINITE.E5M2.F32.PACK_AB_MERGE_C R201, R5, R4, R201 ;  /* 0x0000000405c9723e */ /* 0x000fe200048060c9 */
[----:B------:R-:W-:Y:S02]  /*6e20*/  HADD2.F32 R97, -RZ, R99.H0_H0 ;  /* 0x20000063ff617230 */ /* 0x000fe40000004100 */
[C---:B------:R-:W-:Y:S01]  /*6e30*/  FFMA R15, R81.reuse, R94, R15 ;  /* 0x0000005e510f7223 */ /* 0x040fe2000000000f */
[C---:B------:R-:W-:Y:S01]  /*6e40*/  FFMA R12, R81.reuse, R93, R12 ;  /* 0x0000005d510c7223 */ /* 0x040fe2000000000c */
[----:B------:R-:W-:Y:S01]  /*6e50*/  FFMA R13, R81, R96, R13 ;  /* 0x00000060510d7223 */ /* 0x000fe2000000000d */
[C---:B------:R-:W-:Y:S01]  /*6e60*/  FMUL R14, R78.reuse, R18 ;  /* 0x000000124e0e7220 */ /* 0x040fe20000400000 */
[C---:B------:R-:W-:Y:S01]  /*6e70*/  FMUL R19, R78.reuse, R19 ;  /* 0x000000134e137220 */ /* 0x040fe20000400000 */
[--C-:B------:R-:W-:Y:S01]  /*6e80*/  HADD2.F32 R99, -RZ, R101.reuse.H0_H0 ;  /* 0x20000065ff637230 */ /* 0x100fe20000004100 */
[----:B------:R-:W-:Y:S01]  /*6e90*/  F2FP.SATFINITE.E5M2.F32.PACK_AB_MERGE_C R202, R15, R10, RZ ;  /* 0x0000000a0fca723e */ /* 0x000fe200048060ff */
[C---:B------:R-:W-:Y:S01]  /*6ea0*/  FFMA R14, R81.reuse, R95, R14 ;  /* 0x0000005f510e7223 */ /* 0x040fe2000000000e */
[C---:B------:R-:W-:Y:S01]  /*6eb0*/  FFMA R19, R81.reuse, R98, R19 ;  /* 0x0000006251137223 */ /* 0x040fe20000000013 */
[----:B------:R-:W-:Y:S01]  /*6ec0*/  FFMA R16, R81, R97, R16 ;  /* 0x0000006151107223 */ /* 0x000fe20000000010 */
[----:B------:R-:W-:Y:S01]  /*6ed0*/  F2FP.F16.E5M2.UNPACK_B R137, R161.H1 ;  /* 0x000000a1ff89723e */ /* 0x000fe200030004ff */
[----:B------:R-:W-:Y:S01]  /*6ee0*/  HADD2.F32 R102, -RZ, R101.H1_H1 ;  /* 0x30000065ff667230 */ /* 0x000fe20000004100 */
[----:B------:R-:W-:Y:S01]  /*6ef0*/  F2FP.SATFINITE.E5M2.F32.PACK_AB_MERGE_C R202, R9, R8, R202 ;  /* 0x0000000809ca723e */ /* 0x000fe200048060ca */
[----:B------:R-:W-:Y:S01]  /*6f00*/  FFMA R17, R81, R100, R17 ;  /* 0x0000006451117223 */ /* 0x000fe20000000011 */
[----:B------:R-:W-:Y:S01]  /*6f10*/  F2FP.SATFINITE.E5M2.F32.PACK_AB_MERGE_C R203, R19, R14, RZ ;  /* 0x0000000e13cb723e */ /* 0x000fe200048060ff */
[----:B------:R-:W-:Y:S02]  /*6f20*/  HADD2.F32 R101, -RZ, R103.H0_H0 ;  /* 0x20000067ff657230 */ /* 0x000fe40000004100 */
[C---:B------:R-:W-:Y:S01]  /*6f30*/  FMUL R18, R78.reuse, R22 ;  /* 0x000000164e127220 */ /* 0x040fe20000400000 */
[C---:B------:R-:W-:Y:S01]  /*6f40*/  FMUL R23, R78.reuse, R23 ;  /* 0x000000174e177220 */ /* 0x040fe20000400000 */
[--C-:B------:R-:W-:Y:S01]  /*6f50*/  HADD2.F32 R103, -RZ, R105.reuse.H0_H0 ;  /* 0x20000069ff677230 */ /* 0x100fe20000004100 */
[----:B------:R-:W-:Y:S01]  /*6f60*/  F2FP.SATFINITE.E5M2.F32.PACK_AB_MERGE_C R203, R13, R12, R203 ;  /* 0x0000000c0dcb723e */ /* 0x000fe200048060cb */
[C---:B------:R-:W-:Y:S01]  /*6f70*/  FFMA R18, R81.reuse, R99, R18 ;  /* 0x0000006351127223 */ /* 0x040fe20000000012 */
[C---:B------:R-:W-:Y:S01]  /*6f80*/  FFMA R23, R81.reuse, R102, R23 ;  /* 0x0000006651177223 */ /* 0x040fe20000000017 */
[C---:B------:R-:W-:Y:S01]  /*6f90*/  FFMA R20, R81.reuse, R101, R20 ;  /* 0x0000006551147223 */ /* 0x040fe20000000014 */
[----:B------:R-:W-:Y:S01]  /*6fa0*/  HADD2.F32 R106, -RZ, R105.H1_H1 ;  /* 0x30000069ff6a7230 */ /* 0x000fe20000004100 */
[----:B------:R1:W-:Y:S01]  /*6fb0*/  STS.128 [R172+UR49+0x8200], R200 ;  /* 0x008200c8ac007988 */ /* 0x0003e20008000c31 */
        /* <DEDUP_REMOVED lines=10> */
[----:B------:R-:W-:Y:S01]  /*7060*/  F2FP.F16.E5M2.UNPACK_B R139, R162 ;  /* 0x000000a2ff8b723e */ /* 0x000fe200020004ff */
[----:B------:R-:W-:Y:S02]  /*7070*/  HADD2.F32 R110, -RZ, R109.H1_H1 ;  /* 0x3000006dff6e7230 */ /* 0x000fe40000004100 */
[----:B------:R-:W-:Y:S01]  /*7080*/  FFMA R25, R81, R108, R25 ;  /* 0x0000006c51197223 */ /* 0x000fe20000000019 */
[----:B------:R-:W-:Y:S01]  /*7090*/  F2FP.SATFINITE.E5M2.F32.PACK_AB_MERGE_C R209, R27, R22, RZ ;  /* 0x000000161bd1723e */ /* 0x000fe200048060ff */
[----:B------:R-:W-:Y:S02]  /*70a0*/  HADD2.F32 R109, -RZ, R111.H0_H0 ;  /* 0x2000006fff6d7230 */ /* 0x000fe40000004100 */
[C---:B------:R-:W-:Y:S01]  /*70b0*/  FMUL R26, R78.reuse, R30 ;  /* 0x0000001e4e1a7220 */ /* 0x040fe20000400000 */
[----:B------:R-:W-:Y:S01]  /*70c0*/  HADD2.F32 R140, -RZ, R139.H1_H1 ;  /* 0x3000008bff8c7230 */ /* 0x000fe20000004100 */
[----:B------:R-:W-:Y:S01]  /*70d0*/  F2FP.SATFINITE.E5M2.F32.PACK_AB_MERGE_C R209, R21, R20, R209 ;  /* 0x0000001415d1723e */ /* 0x000fe200048060d1 */
[C---:B------:R-:W-:Y:S01]  /*70e0*/  FMUL R31, R78.reuse, R31 ;  /* 0x0000001f4e1f7220 */ /* 0x040fe20000400000 */
[--C-:B------:R-:W-:Y:S02]  /*70f0*/  HADD2.F32 R111, -RZ, R113.reuse.H0_H0 ;  /* 0x20000071ff6f7230 */ /* 0x100fe40000004100 */
[C---:B------:R-:W-:Y:S01]  /*7100*/  FFMA R26, R81.reuse, R107, R26 ;  /* 0x0000006b511a7223 */ /* 0x040fe2000000001a */
[----:B------:R-:W-:Y:S02]  /*7110*/  HADD2.F32 R114, -RZ, R113.H1_H1 ;  /* 0x30000071ff727230 */ /* 0x000fe40000004100 */
[C---:B------:R-:W-:Y:S01]  /*7120*/  FFMA R31, R81.reuse, R110, R31 ;  /* 0x0000006e511f7223 */ /* 0x040fe2000000001f */
[C---:B------:R-:W-:Y:S01]  /*7130*/  FFMA R28, R81.reuse, R109, R28 ;  /* 0x0000006d511c7223 */ /* 0x040fe2000000001c */
[----:B------:R-:W-:Y:S01]  /*7140*/  F2FP.F16.E5M2.UNPACK_B R141, R162.H1 ;  /* 0x000000a2ff8d723e */ /* 0x000fe200030004ff */
[----:B------:R-:W-:Y:S01]  /*7150*/  FFMA R29, R81, R112, R29 ;  /* 0x00000070511d7223 */ /* 0x000fe2000000001d */
[----:B------:R-:W-:Y:S01]  /*7160*/  HADD2.F32 R113, -RZ, R115.H0_H0 ;  /* 0x20000073ff717230 */ /* 0x000fe20000004100 */
[----:B------:R-:W-:Y:S01]  /*7170*/  F2FP.SATFINITE.E5M2.F32.PACK_AB_MERGE_C R210, R31, R26, RZ ;  /* 0x0000001a1fd2723e */ /* 0x000fe200048060ff */
        /* <DEDUP_REMOVED lines=8> */
[----:B------:R-:W-:Y:S01]  /*7200*/  FFMA R33, R81, R116, R33 ;  /* 0x0000007451217223 */ /* 0x000fe20000000021 */
[----:B------:R-:W-:Y:S01]  /*7210*/  HADD2.F32 R118, -RZ, R117.H1_H1 ;  /* 0x30000075ff767230 */ /* 0x000fe20000004100 */
        /* <DEDUP_REMOVED lines=8> */
[----:B------:R-:W-:Y:S01]  /*72a0*/  HADD2.F32 R122, -RZ, R121.H1_H1 ;  /* 0x30000079ff7a7230 */ /* 0x000fe20000004100 */
[----:B------:R1:W-:Y:S01]  /*72b0*/  STS.128 [R193+0x8010], R208 ;  /* 0x008010d0c1007388 */ /* 0x0003e20000000c00 */
[----:B------:R-:W-:Y:S02]  /*72c0*/  HADD2.F32 R121, -RZ, R123.H0_H0 ;  /* 0x2000007bff797230 */ /* 0x000fe40000004100 */
[C---:B------:R-:W-:Y:S01]  /*72d0*/  FFMA R39, R81.reuse, R118, R39 ;  /* 0x0000007651277223 */ /* 0x040fe20000000027 */
[C---:B------:R-:W-:Y:S01]  /*72e0*/  FFMA R36, R81.reuse, R117, R36 ;  /* 0x0000007551247223 */ /* 0x040fe20000000024 */
[----:B------:R-:W-:Y:S01]  /*72f0*/  F2FP.F16.E5M2.UNPACK_B R145, R163.H1 ;  /* 0x000000a3ff91723e */ /* 0x000fe200030004ff */
[----:B------:R-:W-:Y:S01]  /*7300*/  FFMA R37, R81, R120, R37 ;  /* 0x0000007851257223 */ /* 0x000fe20000000025 */
[C---:B------:R-:W-:Y:S01]  /*7310*/  FMUL R38, R78.reuse, R42 ;  /* 0x0000002a4e267220 */ /* 0x040fe20000400000 */
[----:B------:R-:W-:Y:S01]  /*7320*/  F2FP.SATFINITE.E5M2.F32.PACK_AB_MERGE_C R212, R39, R34, RZ ;  /* 0x0000002227d4723e */ /* 0x000fe200048060ff */
[C---:B------:R-:W-:Y:S01]  /*7330*/  FMUL R43, R78.reuse, R43 ;  /* 0x0000002b4e2b7220 */ /* 0x040fe20000400000 */
[--C-:B------:R-:W-:Y:S02]  /*7340*/  HADD2.F32 R123, -RZ, R125.reuse.H0_H0 ;  /* 0x2000007dff7b7230 */ /* 0x100fe40000004100 */
[----:B------:R-:W-:Y:S01]  /*7350*/  FFMA R38, R81, R119, R38 ;  /* 0x0000007751267223 */ /* 0x000fe20000000026 */
[----:B------:R-:W-:Y:S01]  /*7360*/  F2FP.SATFINITE.E5M2.F32.PACK_AB_MERGE_C R212, R33, R32, R212 ;  /* 0x0000002021d4723e */ /* 0x000fe200048060d4 */
[C---:B------:R-:W-:Y:S01]  /*7370*/  FFMA R43, R81.reuse, R122, R43 ;  /* 0x0000007a512b7223 */ /* 0x040fe2000000002b */
[----:B------:R-:W-:Y:S01]  /*7380*/  FFMA R40, R81, R121, R40 ;  /* 0x0000007951287223 */ /* 0x000fe20000000028 */
[----:B------:R-:W-:Y:S01]  /*7390*/  ISETP.NE.AND P0, PT, R189, RZ, PT ;  /* 0x000000ffbd00720c */ /* 0x000fe20003f05270 */
[----:B------:R-:W-:Y:S01]  /*73a0*/  FFMA R41, R81, R124, R41 ;  /* 0x0000007c51297223 */ /* 0x000fe20000000029 */
[----:B------:R-:W-:Y:S01]  /*73b0*/  HADD2.F32 R126, -RZ, R125.H1_H1 ;  /* 0x3000007dff7e7230 */ /* 0x000fe20000004100 */
[----:B------:R-:W-:Y:S01]  /*73c0*/  F2FP.SATFINITE.E5M2.F32.PACK_AB_MERGE_C R213, R43, R38, RZ ;  /* 0x000000262bd5723e */ /* 0x000fe200048060ff */
[----:B------:R-:W-:Y:S02]  /*73d0*/  HADD2.F32 R125, -RZ, R127.H0_H0 ;  /* 0x2000007fff7d7230 */ /* 0x000fe40000004100 */
[C---:B------:R-:W-:Y:S01]  /*73e0*/  FMUL R42, R78.reuse, R46 ;  /* 0x0000002e4e2a7220 */ /* 0x040fe20000400000 */
[----:B------:R-:W-:Y:S01]  /*73f0*/  FMUL R47, R78, R47 ;  /* 0x0000002f4e2f7220 */ /* 0x000fe20000400000 */
[--C-:B------:R-:W-:Y:S01]  /*7400*/  HADD2.F32 R127, -RZ, R129.reuse.H0_H0 ;  /* 0x20000081ff7f7230 */ /* 0x100fe20000004100 */
[----:B------:R-:W-:Y:S01]  /*7410*/  F2FP.SATFINITE.E5M2.F32.PACK_AB_MERGE_C R213, R37, R36, R213 ;  /* 0x0000002425d5723e */ /* 0x000fe200048060d5 */
[C---:B------:R-:W-:Y:S01]  /*7420*/  FFMA R42, R81.reuse, R123, R42 ;  /* 0x0000007b512a7223 */ /* 0x040fe2000000002a */
[C---:B------:R-:W-:Y:S01]  /*7430*/  FFMA R47, R81.reuse, R126, R47 ;  /* 0x0000007e512f7223 */ /* 0x040fe2000000002f */
[C---:B------:R-:W-:Y:S01]  /*7440*/  FFMA R44, R81.reuse, R125, R44 ;  /* 0x0000007d512c7223 */ /* 0x040fe2000000002c */
[----:B------:R-:W-:Y:S01]  /*7450*/  ISETP.NE.AND P6, PT, R204, RZ, PT ;  /* 0x000000ffcc00720c */ /* 0x000fe20003fc5270 */
[----:B------:R-:W-:Y:S01]  /*7460*/  FFMA R45, R81, R128, R45 ;  /* 0x00000080512d7223 */ /* 0x000fe2000000002d */
[----:B------:R-:W-:Y:S01]  /*7470*/  HADD2.F32 R130, -RZ, R129.H1_H1 ;  /* 0x30000081ff827230 */ /* 0x000fe20000004100 */
[----:B------:R-:W-:Y:S01]  /*7480*/  F2FP.SATFINITE.E5M2.F32.PACK_AB_MERGE_C R214, R47, R42, RZ ;  /* 0x0000002a2fd6723e */ /* 0x000fe200048060ff */
[----:B------:R-:W-:Y:S02]  /*7490*/  HADD2.F32 R129, -RZ, R131.H0_H0 ;  /* 0x20000083ff817230 */ /* 0x000fe40000004100 */
[C---:B------:R-:W-:Y:S01]  /*74a0*/  FMUL R46, R78.reuse, R50 ;  /* 0x000000324e2e7220 */ /* 0x040fe20000400000 */
[C---:B------:R-:W-:Y:S01]  /*74b0*/  FMUL R51, R78.reuse, R51 ;  /* 0x000000334e337220 */ /* 0x040fe20000400000 */
[--C-:B------:R-:W-:Y:S02]  /*74c0*/  HADD2.F32 R131, -RZ, R133.reuse.H0_H0 ;  /* 0x20000085ff837230 */ /* 0x100fe40000004100 */
[C---:B------:R-:W-:Y:S01]  /*74d0*/  FMUL R50, R78.reuse, R54 ;  /* 0x000000364e327220 */ /* 0x040fe20000400000 */
[C---:B------:R-:W-:Y:S01]  /*74e0*/  FFMA R46, R81.reuse, R127, R46 ;  /* 0x0000007f512e7223 */ /* 0x040fe2000000002e */
[----:B------:R-:W-:Y:S02]  /*74f0*/  HADD2.F32 R134, -RZ, R133.H1_H1 ;  /* 0x30000085ff867230 */ /* 0x000fe40000004100 */
[C---:B------:R-:W-:Y:S01]  /*7500*/  FFMA R51, R81.reuse, R130, R51 ;  /* 0x0000008251337223 */ /* 0x040fe20000000033 */
[----:B------:R-:W-:Y:S02]  /*7510*/  HADD2.F32 R133, -RZ, R135.H0_H0 ;  /* 0x20000087ff857230 */ /* 0x000fe40000004100 */
[C---:B------:R-:W-:Y:S01]  /*7520*/  FMUL R55, R78.reuse, R55 ;  /* 0x000000374e377220 */ /* 0x040fe20000400000 */
[C---:B------:R-:W-:Y:S01]  /*7530*/  FFMA R48, R81.reuse, R129, R48 ;  /* 0x0000008151307223 */ /* 0x040fe20000000030 */
[C---:B------:R-:W-:Y:S01]  /*7540*/  FFMA R49, R81.reuse, R132, R49 ;  /* 0x0000008451317223 */ /* 0x040fe20000000031 */
[--C-:B------:R-:W-:Y:S02]  /*7550*/  HADD2.F32 R135, -RZ, R137.reuse.H0_H0 ;  /* 0x20000089ff877230 */ /* 0x100fe40000004100 */
[C---:B------:R-:W-:Y:S01]  /*7560*/  FFMA R50, R81.reuse, R131, R50 ;  /* 0x0000008351327223 */ /* 0x040fe20000000032 */
[----:B------:R-:W-:Y:S02]  /*7570*/  HADD2.F32 R138, -RZ, R137.H1_H1 ;  /* 0x30000089ff8a7230 */ /* 0x000fe40000004100 */
[C---:B------:R-:W-:Y:S01]  /*7580*/  FMUL R54, R78.reuse, R58 ;  /* 0x0000003a4e367220 */ /* 0x040fe20000400000 */
[----:B------:R-:W-:Y:S02]  /*7590*/  HADD2.F32 R137, -RZ, R139.H0_H0 ;  /* 0x2000008bff897230 */ /* 0x000fe40000004100 */
[C---:B------:R-:W-:Y:S01]  /*75a0*/  FFMA R55, R81.reuse, R134, R55 ;  /* 0x0000008651377223 */ /* 0x040fe20000000037 */
        /* <DEDUP_REMOVED lines=16> */
[----:B------:R-:W-:Y:S01]  /*76b0*/  FFMA R63, R81, R142, R63 ;  /* 0x0000008e513f7223 */ /* 0x000fe2000000003f */
[----:B------:R-:W-:Y:S01]  /*76c0*/  FMUL R67, R78, R67 ;  /* 0x000000434e437220 */ /* 0x000fe20000400000 */
[----:B------:R-:W-:Y:S01]  /*76d0*/  F2FP.SATFINITE.E5M2.F32.PACK_AB_MERGE_C R215, R51, R46, RZ ;  /* 0x0000002e33d7723e */ /* 0x000fe200048060ff */
[C---:B------:R-:W-:Y:S01]  /*76e0*/  FFMA R60, R81.reuse, R141, R60 ;  /* 0x0000008d513c7223 */ /* 0x040fe2000000003c */
[C---:B------:R-:W-:Y:S01]  /*76f0*/  FFMA R61, R81.reuse, R144, R61 ;  /* 0x00000090513d7223 */ /* 0x040fe2000000003d */
[C---:B------:R-:W-:Y:S01]  /*7700*/  FFMA R62, R81.reuse, R143, R62 ;  /* 0x0000008f513e7223 */ /* 0x040fe2000000003e */
[----:B------:R-:W-:Y:S01]  /*7710*/  FFMA R67, R81, R146, R67 ;  /* 0x0000009251437223 */ /* 0x000fe20000000043 */
[----:B------:R-:W-:Y:S02]  /*7720*/  F2FP.SATFINITE.E5M2.F32.PACK_AB_MERGE_C R214, R41, R40, R214 ;  /* 0x0000002829d6723e */ /* 0x000fe400048060d6 */
[----:B------:R-:W-:Y:S02]  /*7730*/  F2FP.SATFINITE.E5M2.F32.PACK_AB_MERGE_C R215, R45, R44, R215 ;  /* 0x0000002c2dd7723e */ /* 0x000fe400048060d7 */
[----:B------:R-:W-:Y:S02]  /*7740*/  F2FP.SATFINITE.E5M2.F32.PACK_AB_MERGE_C R216, R55, R50, RZ ;  /* 0x0000003237d8723e */ /* 0x000fe400048060ff */
[----:B------:R-:W-:Y:S01]  /*7750*/  F2FP.SATFINITE.E5M2.F32.PACK_AB_MERGE_C R217, R59, R54, RZ ;  /* 0x000000363bd9723e */ /* 0x000fe200048060ff */
[----:B------:R1:W-:Y:S01]  /*7760*/  STS.128 [R195+0x8020], R212 ;  /* 0x008020d4c3007388 */ /* 0x0003e20000000c00 */
[----:B------:R-:W-:Y:S02]  /*7770*/  F2FP.SATFINITE.E5M2.F32.PACK_AB_MERGE_C R218, R63, R58, RZ ;  /* 0x0000003a3fda723e */ /* 0x000fe400048060ff */
[----:B------:R-:W-:Y:S02]  /*7780*/  F2FP.SATFINITE.E5M2.F32.PACK_AB_MERGE_C R219, R67, R62, RZ ;  /* 0x0000003e43db723e */ /* 0x000fe400048060ff */
[----:B------:R-:W-:Y:S02]  /*7790*/  F2FP.SATFINITE.E5M2.F32.PACK_AB_MERGE_C R216, R49, R48, R216 ;  /* 0x0000003031d8723e */ /* 0x000fe400048060d8 */
[----:B------:R-:W-:Y:S02]  /*77a0*/  F2FP.SATFINITE.E5M2.F32.PACK_AB_MERGE_C R217, R53, R52, R217 ;  /* 0x0000003435d9723e */ /* 0x000fe400048060d9 */
[----:B------:R-:W-:Y:S02]  /*77b0*/  F2FP.SATFINITE.E5M2.F32.PACK_AB_MERGE_C R218, R57, R56, R218 ;  /* 0x0000003839da723e */ /* 0x000fe400048060da */
[----:B------:R-:W-:Y:S02]  /*77c0*/  F2FP.SATFINITE.E5M2.F32.PACK_AB_MERGE_C R219, R61, R60, R219 ;  /* 0x0000003c3ddb723e */ /* 0x000fe400048060db */
[----:B------:R-:W-:Y:S02]  /*77d0*/  LEA R206, R181, UR49, 0x3 ;  /* 0x00000031b5ce7c11 */ /* 0x000fe4000f8e18ff */
[----:B------:R-:W-:Y:S01]  /*77e0*/  @P6 SHF.L.U32 R207, R180, 0x1f, RZ ;  /* 0x0000001fb4cf6819 */ /* 0x000fe200000006ff */
[----:B------:R1:W-:Y:S01]  /*77f0*/  STS.128 [R194+0x8010], R216 ;  /* 0x008010d8c2007388 */ /* 0x0003e20000000c00 */
[----:B------:R-:W-:Y:S01]  /*7800*/  @!PT LDS RZ, [RZ] ;  /* 0x00000000fffff984 */ /* 0x000fe20000000800 */
[----:B------:R-:W-:Y:S01]  /*7810*/  @!PT LDS RZ, [RZ] ;  /* 0x00000000fffff984 */ /* 0x000fe20000000800 */
[----:B------:R-:W-:Y:S01]  /*7820*/  @!PT LDS RZ, [RZ] ;  /* 0x00000000fffff984 */ /* 0x000fe20000000800 */
[----:B------:R-:W-:Y:S01]  /*7830*/  @!PT LDS RZ, [RZ] ;  /* 0x00000000fffff984 */ /* 0x000fe20000000800 */
[----:B------:R2:W-:Y:S07]  /*7840*/  MEMBAR.ALL.CTA ;  /* 0x0000000000007992 */ /* 0x0005ee0000008000 */
[----:B--2---:R-:W2:Y:S02]  /*7850*/  FENCE.VIEW.ASYNC.S ;  /* 0x00000000000073c6 */ /* 0x004ea40000000000 */
[----:B--2---:R-:W-:Y:S06]  /*7860*/  BAR.SYNC.DEFER_BLOCKING 0x1, 0x80 ;  /* 0x0042000000007b1d */ /* 0x004fec0000010000 */
[----:B------:R-:W-:Y:S05]  /*7870*/  @P0 BRA `(.L_x_124) ;  /* 0x0000000000280947 */ /* 0x000fea0003800000 */
[----:B------:R-:W-:Y:S02]  /*7880*/  UIADD3 UR4, UPT, UPT, UR49, 0x8200, URZ ;  /* 0x0000820031047890 */ /* 0x000fe4000fffe0ff */
[----:B------:R-:W-:Y:S01]  /*7890*/  UIADD3 UR6, UP0, UPT, UR52, 0x680, URZ ;  /* 0x0000068034067890 */ /* 0x000fe2000ff1e0ff */
[----:B------:R-:W-:Y:S03]  /*78a0*/  UMOV UR43, UR36 ;  /* 0x00000024002b7c82 */ /* 0x000fe60008000000 */
[----:B------:R-:W-:Y:S01]  /*78b0*/  MOV R188, UR4 ;  /* 0x0000000400bc7c02 */ /* 0x000fe20008000f00 */
[----:B------:R-:W-:Y:S03]  /*78c0*/  UIADD3.X UR7, UPT, UPT, URZ, UR53, URZ, UP0, !UPT ;  /* 0x00000035ff077290 */ /* 0x000fe600087fe4ff */
[----:B------:R-:W-:Y:S11]  /*78d0*/  R2UR UR40, R188 ;  /* 0x00000000bc2872ca */ /* 0x000ff600000e0000 */
[----:B------:R-:W-:Y:S02]  /*78e0*/  @!UPT UIADD3 URZ, UPT, UPT, URZ, URZ, URZ ;  /* 0x000000fffffff290 */ /* 0x000fe4000fffe0ff */
[----:B------:R2:W-:Y:S01]  /*78f0*/  UTMASTG.3D [UR40], [UR6] ;  /* 0x00000028060073b5 */ /* 0x0005e20008010000 */
[----:B------:R0:W-:Y:S01]  /*7900*/  UTMACMDFLUSH ;  /* 0x00000000000079b7 */ /* 0x0001e20000000000 */
[----:B--2---:R-:W-:Y:S04]  /*7910*/  DEPBAR.LE SB0, 0x1 ;  /* 0x000080400000791a */ /* 0x004fe80000000000 */
.L_x_124:
[----:B------:R-:W-:Y:S05]  /*7920*/  BSYNC.RECONVERGENT B0 ;  /* 0x0000000000007941 */ /* 0x000fea0003800200 */
.L_x_123:
[----:B------:R-:W-:Y:S06]  /*7930*/  BAR.SYNC.DEFER_BLOCKING 0x1, 0x80 ;  /* 0x0042000000007b1d */ /* 0x000fec0000010000 */
[----:B------:R-:W2:Y:S01]  /*7940*/  @P6 SYNCS.PHASECHK.TRANS64.TRYWAIT P0, [R206+URZ+0xb0], R207 ;  /* 0x0000b0cfce0065a7 */ /* 0x000ea200080011ff */
[----:B------:R-:W-:Y:S01]  /*7950*/  BSSY B1, `(.L_x_125) ;  /* 0x0000023000017945 */ /* 0x000fe20003800000 */
[----:B--2---:R-:W-:Y:S03]  /*7960*/  @P6 SEL R196, RZ, 0x1, !P0 ;  /* 0x00000001ffc46807 */ /* 0x004fe60004000000 */
[----:B------:R-:W-:Y:S05]  /*7970*/  @!P6 BRA `(.L_x_126) ;  /* 0x000000000080e947 */ /* 0x000fea0003800000 */
[----:B------:R-:W-:Y:S01]  /*7980*/  ISETP.NE.AND P1, PT, R197, RZ, PT ;  /* 0x000000ffc500720c */ /* 0x000fe20003f25270 */
[----:B------:R-:W-:Y:S01]  /*7990*/  BSSY B0, `(.L_x_127) ;  /* 0x000000a000007945 */ /* 0x000fe20003800000 */
[----:B------:R-:W-:Y:S11]  /*79a0*/  ISETP.NE.AND P0, PT, R196, RZ, PT ;  /* 0x000000ffc400720c */ /* 0x000ff60003f05270 */
[----:B------:R-:W-:Y:S04]  /*79b0*/  @P1 IMAD R0, R181, 0x2000, R186 ;  /* 0x00002000b5001824 */ /* 0x000fe800078e02ba */
[C---:B------:R-:W-:Y:S01]  /*79c0*/  @P1 IMAD.IADD R5, R0.reuse, 0x1, R199 ;  /* 0x0000000100051824 */ /* 0x040fe200078e02c7 */
[----:B------:R-:W-:Y:S03]  /*79d0*/  @P1 IADD3 R4, PT, PT, R0, R205, RZ ;  /* 0x000000cd00041210 */ /* 0x000fe60007ffe0ff */
[----:B------:R-:W-:Y:S01]  /*79e0*/  @P1 IMAD.IADD R2, R198, 0x1, R5 ;  /* 0x00000001c6021824 */ /* 0x000fe200078e0205 */
[----:B------:R-:W-:Y:S06]  /*79f0*/  @P0 BRA `(.L_x_128) ;  /* 0x00000000000c0947 */ /* 0x000fec0003800000 */
[----:B------:R-:W-:Y:S04]  /*7a00*/  SHF.L.U32 R3, R180, 0x1f, RZ ;  /* 0x0000001fb4037819 */ /* 0x000fe800000006ff */
[----:B------:R-:W2:Y:S02]  /*7a10*/  SYNCS.PHASECHK.TRANS64.TRYWAIT P0, [R206+URZ+0xb0], R3 ;  /* 0x0000b003ce0075a7 */ /* 0x000ea400080011ff */
[----:B--2---:R-:W-:Y:S05]  /*7a20*/  @!P0 BRA `(.L_x_129) ;  /* 0x0000004c00c08947 */ /* 0x004fea0003800000 */
.L_x_128:
[----:B------:R-:W-:Y:S05]  /*7a30*/  BSYNC B0 ;  /* 0x0000000000007941 */ /* 0x000fea0003800000 */
.L_x_127:
[----:B------:R-:W-:Y:S01]  /*7a40*/  ISETP.NE.AND P0, PT, R197, RZ, PT ;  /* 0x000000ffc500720c */ /* 0x000fe20003f05270 */
[----:B--2---:R-:W-:Y:S02]  /*7a50*/  VIADD R206, R206, 0xd0 ;  /* 0x000000d0cece7836 */ /* 0x004fe40000000000 */
[----:B------:R-:W-:Y:S02]  /*7a60*/  IMAD.U32 R3, RZ, RZ, UR37 ;  /* 0x00000025ff037e24 */ /* 0x000fe4000f8e00ff */
[----:B------:R-:W-:Y:S03]  /*7a70*/  VIADD R181, R181, 0x1 ;  /* 0x00000001b5b57836 */ /* 0x000fe60000000000 */
[----:B------:R-:W-:Y:S05]  /*7a80*/  PRMT R3, R3, 0x654, R206 ;  /* 0x0000065403037816 */ /* 0x000fea00000000ce */
[----:B------:R2:W3:Y:S04]  /*7a90*/  @P0 LDS.128 R148, [R0] ;  /* 0x0000000000940984 */ /* 0x0004e80000000c00 */
[----:B------:R2:W4:Y:S04]  /*7aa0*/  @P0 LDS.128 R156, [R4+0x20] ;  /* 0x00002000049c0984 */ /* 0x0005280000000c00 */
        /* <DEDUP_REMOVED lines=9> */
[----:B------:R-:W-:Y:S01]  /*7b40*/  SEL R181, R181, RZ, P0 ;  /* 0x000000ffb5b57207 */ /* 0x000fe20000000000 */
[----:B-----5:R5:W-:Y:S02]  /*7b50*/  SYNCS.ARRIVE.TRANS64.RED.A1T0 RZ, [R3+URZ], RZ ;  /* 0x000000ff03ff79a7 */ /* 0x020be400081004ff */
[----:B-----5:R-:W-:Y:S04]  /*7b60*/  SEL R3, RZ, 0x1, P0 ;  /* 0x00000001ff037807 */ /* 0x020fe80000000000 */
[----:B--234-:R-:W-:Y:S02]  /*7b70*/  LOP3.LUT R180, R180, R3, RZ, 0x3c, !PT ;  /* 0x00000003b4b47212 */ /* 0x01cfe400078e3cff */
.L_x_126:
[----:B------:R-:W-:Y:S05]  /*7b80*/  BSYNC B1 ;  /* 0x0000000000017941 */ /* 0x000fea0003800000 */
.L_x_125:
[----:B------:R-:W-:Y:S01]  /*7b90*/  VIADD R0, R80, 0x40 ;  /* 0x0000004050007836 */ /* 0x000fe20000000000 */
[----:B------:R-:W-:Y:S04]  /*7ba0*/  BSSY.RECONVERGENT B6, `(.L_x_130) ;  /* 0x0000015000067945 */ /* 0x000fe80003800200 */
[----:B------:R-:W-:Y:S04]  /*7bb0*/  SHF.R.U32.HI R0, RZ, 0x15, R0 ;  /* 0x00000015ff007819 */ /* 0x000fe80000011600 */
[----:B------:R-:W-:Y:S11]  /*7bc0*/  LOP3.LUT P0, RZ, R0, 0x3, R173, 0x48, !PT ;  /* 0x0000000300ff7812 */ /* 0x000ff600078048ad */
[----:B------:R-:W-:Y:S02]  /*7bd0*/  @!UPT UIADD3 URZ, UPT, UPT, URZ, URZ, URZ ;  /* 0x000000fffffff290 */ /* 0x000fe4000fffe0ff */
[----:B------:R-:W-:Y:S05]  /*7be0*/  @!P0 BRA `(.L_x_131) ;  /* 0x0000000000408947 */ /* 0x000fea0003800000 */
[----:B------:R-:W2:Y:S01]  /*7bf0*/  LDCU.64 UR8, c[0x4][0x78] ;  /* 0x01000f00ff0877ac */ /* 0x000ea20008000a00 */
[----:B------:R-:W-:Y:S01]  /*7c00*/  MOV R3, 0x0 ;  /* 0x0000000000037802 */ /* 0x000fe20000000f00 */
[----:B------:R-:W-:Y:S02]  /*7c10*/  HFMA2 R12, -RZ, RZ, 0, 5.9604644775390625e-08 ;  /* 0x00000001ff0c7431 */ /* 0x000fe400000001ff */
[----:B------:R-:W-:Y:S02]  /*7c20*/  IMAD.MOV.U32 R8, RZ, RZ, 0x192 ;  /* 0x00000192ff087424 */ /* 0x000fe400078e00ff */
[----:B------:R-:W-:Y:S01]  /*7c30*/  IMAD.MOV.U32 R13, RZ, RZ, RZ ;  /* 0x000000ffff0d7224 */ /* 0x000fe200078e00ff */
[----:B------:R-:W3:Y:S01]  /*7c40*/  LDCU.64 UR6, c[0x4][0x80] ;  /* 0x01001000ff0677ac */ /* 0x000ee20008000a00 */
[----:B------:R-:W4:Y:S01]  /*7c50*/  LDC.64 R2, c[0x4][R3] ;  /* 0x0100000003027b82 */ /* 0x000f220000000a00 */
[----:B------:R-:W5:Y:S01]  /*7c60*/  LDCU.64 UR4, c[0x4][0x18] ;  /* 0x01000300ff0477ac */ /* 0x000f620008000a00 */
[----:B--2---:R-:W-:Y:S01]  /*7c70*/  MOV R5, UR9 ;  /* 0x0000000900057c02 */ /* 0x004fe20008000f00 */
[----:B------:R-:W-:Y:S01]  /*7c80*/  IMAD.U32 R4, RZ, RZ, UR8 ;  /* 0x00000008ff047e24 */ /* 0x000fe2000f8e00ff */
[----:B---3--:R-:W-:Y:S01]  /*7c90*/  MOV R7, UR7 ;  /* 0x0000000700077c02 */ /* 0x008fe20008000f00 */
[----:B------:R-:W-:Y:S01]  /*7ca0*/  IMAD.U32 R6, RZ, RZ, UR6 ;  /* 0x00000006ff067e24 */ /* 0x000fe2000f8e00ff */
[----:B-----5:R-:W-:Y:S01]  /*7cb0*/  MOV R11, UR5 ;  /* 0x00000005000b7c02 */ /* 0x020fe20008000f00 */
[----:B------:R-:W-:Y:S02]  /*7cc0*/  IMAD.U32 R10, RZ, RZ, UR4 ;  /* 0x00000004ff0a7e24 */ /* 0x000fe4000f8e00ff */
[----:B------:R-:W-:Y:S07]  /*7cd0*/  LEPC R20, `(.L_x_131) ;  /* 0x000000001014794e */ /* 0x000fee0000000000 */
[----:B-1--4-:R-:W-:Y:S05]  /*7ce0*/  CALL.ABS.NOINC R2 ;  /* 0x0000000002007343 */ /* 0x012fea0003c00000 */
.L_x_131:
[----:B------:R-:W-:Y:S05]  /*7cf0*/  BSYNC.RECONVERGENT B6 ;  /* 0x0000000000067941 */ /* 0x000fea0003800200 */
.L_x_130:
[----:B------:R-:W-:Y:S01]  /*7d00*/  F2FP.F16.E5M2.UNPACK_B R4, R149 ;  /* 0x00000095ff04723e */ /* 0x000fe200020004ff */
[----:B------:R-:W-:Y:S05]  /*7d10*/  WARPSYNC.ALL ;  /* 0x0000000000007948 */ /* 0x000fea0003800000 */
[----:B------:R-:W-:Y:S01]  /*7d20*/  R2UR UR4, R80 ;  /* 0x00000000500472ca */ /* 0x000fe200000e0000 */
[--C-:B------:R-:W-:Y:S01]  /*7d30*/  HADD2.F32 R88, -RZ, R4.reuse.H0_H0 ;  /* 0x20000004ff587230 */ /* 0x100fe20000004100 */
[-C--:B------:R-:W-:Y:S01]  /*7d40*/  F2FP.F16.E5M2.UNPACK_B R0, R148.reuse ;  /* 0x00000094ff00723e */ /* 0x080fe200020004ff */
[----:B------:R-:W-:Y:S01]  /*7d50*/  HADD2.F32 R83, -RZ, R4.H1_H1 ;  /* 0x30000004ff537230 */ /* 0x000fe20000004100 */
[----:B------:R-:W-:Y:S01]  /*7d60*/  F2FP.F16.E5M2.UNPACK_B R4, R151 ;  /* 0x00000097ff04723e */ /* 0x000fe200020004ff */
[----:B------:R-:W-:Y:S01]  /*7d70*/  BSSY.RECONVERGENT B0, `(.L_x_132) ;  /* 0x0000116000007945 */ /* 0x000fe20003800200 */
[----:B------:R-:W-:Y:S01]  /*7d80*/  F2FP.F16.E5M2.UNPACK_B R3, R148.H1 ;  /* 0x00000094ff03723e */ /* 0x000fe200030004ff */
[--C-:B------:R-:W-:Y:S01]  /*7d90*/  HADD2.F32 R2, -RZ, R0.reuse.H0_H0 ;  /* 0x20000000ff027230 */ /* 0x100fe20000004100 */
[----:B-1----:R-:W-:Y:S01]  /*7da0*/  F2FP.F16.E5M2.UNPACK_B R135, R162 ;  /* 0x000000a2ff87723e */ /* 0x002fe200020004ff */
[----:B------:R-:W-:Y:S01]  /*7db0*/  HADD2.F32 R82, -RZ, R0.H1_H1 ;  /* 0x30000000ff527230 */ /* 0x000fe20000004100 */
[----:B------:R-:W-:Y:S01]  /*7dc0*/  F2FP.F16.E5M2.UNPACK_B R0, R149.H1 ;  /* 0x00000095ff00723e */ /* 0x000fe200030004ff */
[--C-:B------:R-:W-:Y:S01]  /*7dd0*/  HADD2.F32 R84, -RZ, R3.reuse.H0_H0 ;  /* 0x20000003ff547230 */ /* 0x100fe20000004100 */
[----:B------:R-:W-:Y:S01]  /*7de0*/  F2FP.F16.E5M2.UNPACK_B R125, R159.H1 ;  /* 0x0000009fff7d723e */ /* 0x000fe200030004ff */
[----:B------:R-:W-:Y:S01]  /*7df0*/  HADD2.F32 R86, -RZ, R3.H1_H1 ;  /* 0x30000003ff567230 */ /* 0x000fe20000004100 */
[-C--:B------:R-:W-:Y:S01]  /*7e00*/  F2FP.F16.E5M2.UNPACK_B R3, R150.reuse ;  /* 0x00000096ff03723e */ /* 0x080fe200020004ff */
[--C-:B------:R-:W-:Y:S01]  /*7e10*/  HADD2.F32 R90, -RZ, R0.reuse.H0_H0 ;  /* 0x20000000ff5a7230 */ /* 0x100fe20000004100 */
[----:B------:R-:W-:Y:S01]  /*7e20*/  ISETP.NE.AND P0, PT, R189, RZ, PT ;  /* 0x000000ffbd00720c */ /* 0x000fe20003f05270 */
[----:B------:R-:W-:Y:S01]  /*7e30*/  HADD2.F32 R85, -RZ, R0.H1_H1 ;  /* 0x30000000ff557230 */ /* 0x000fe20000004100 */
[----:B------:R-:W-:Y:S01]  /*7e40*/  F2FP.F16.E5M2.UNPACK_B R0, R150.H1 ;  /* 0x00000096ff00723e */ /* 0x000fe200030004ff */
[--C-:B------:R-:W-:Y:S01]  /*7e50*/  HADD2.F32 R92, -RZ, R3.reuse.H0_H0 ;  /* 0x20000003ff5c7230 */ /* 0x100fe20000004100 */
[----:B------:R-:W-:Y:S01]  /*7e60*/  ISETP.NE.AND P6, PT, R204, RZ, PT ;  /* 0x000000ffcc00720c */ /* 0x000fe20003fc5270 */
[----:B------:R-:W-:Y:S01]  /*7e70*/  HADD2.F32 R87, -RZ, R3.H1_H1 ;  /* 0x30000003ff577230 */ /* 0x000fe20000004100 */
[----:B------:R-:W-:Y:S01]  /*7e80*/  F2FP.F16.E5M2.UNPACK_B R3, R151.H1 ;  /* 0x00000097ff03723e */ /* 0x000fe200030004ff */
[--C-:B------:R-:W-:Y:S02]  /*7e90*/  HADD2.F32 R94, -RZ, R0.reuse.H0_H0 ;  /* 0x20000000ff5e7230 */ /* 0x100fe40000004100 */
[----:B------:R-:W-:Y:S01]  /*7ea0*/  HADD2.F32 R89, -RZ, R0.H1_H1 ;  /* 0x30000000ff597230 */ /* 0x000fe20000004100 */
[-C--:B------:R-:W-:Y:S01]  /*7eb0*/  F2FP.F16.E5M2.UNPACK_B R0, R152.reuse ;  /* 0x00000098ff00723e */ /* 0x080fe200020004ff */
[--C-:B------:R-:W-:Y:S02]  /*7ec0*/  HADD2.F32 R96, -RZ, R4.reuse.H0_H0 ;  /* 0x20000004ff607230 */ /* 0x100fe40000004100 */
[----:B------:R-:W-:Y:S01]  /*7ed0*/  HADD2.F32 R91, -RZ, R4.H1_H1 ;  /* 0x30000004ff5b7230 */ /* 0x000fe20000004100 */
[-C--:B------:R-:W-:Y:S01]  /*7ee0*/  F2FP.F16.E5M2.UNPACK_B R4, R153.reuse ;  /* 0x00000099ff04723e */ /* 0x080fe200020004ff */
[--C-:B------:R-:W-:Y:S02]  /*7ef0*/  HADD2.F32 R100, -RZ, R0.reuse.H0_H0 ;  /* 0x20000000ff647230 */ /* 0x100fe40000004100 */
[----:B------:R-:W-:Y:S01]  /*7f00*/  HADD2.F32 R95, -RZ, R0.H1_H1 ;  /* 0x30000000ff5f7230 */ /* 0x000fe20000004100 */
[----:B------:R-:W-:Y:S01]  /*7f10*/  F2FP.F16.E5M2.UNPACK_B R0, R153.H1 ;  /* 0x00000099ff00723e */ /* 0x000fe200030004ff */
[--C-:B------:R-:W-:Y:S02]  /*7f20*/  HADD2.F32 R98, -RZ, R3.reuse.H0_H0 ;  /* 0x20000003ff627230 */ /* 0x100fe40000004100 */
[----:B------:R-:W-:Y:S01]  /*7f30*/  HADD2.F32 R93, -RZ, R3.H1_H1 ;  /* 0x30000003ff5d7230 */ /* 0x000fe20000004100 */
[----:B------:R-:W-:Y:S01]  /*7f40*/  F2FP.F16.E5M2.UNPACK_B R3, R152.H1 ;  /* 0x00000098ff03723e */ /* 0x000fe200030004ff */
[--C-:B------:R-:W-:Y:S02]  /*7f50*/  HADD2.F32 R106, -RZ, R0.reuse.H0_H0 ;  /* 0x20000000ff6a7230 */ /* 0x100fe40000004100 */
[----:B------:R-:W-:Y:S01]  /*7f60*/  HADD2.F32 R101, -RZ, R0.H1_H1 ;  /* 0x30000000ff657230 */ /* 0x000fe20000004100 */
[-C--:B------:R-:W-:Y:S01]  /*7f70*/  F2FP.F16.E5M2.UNPACK_B R0, R154.reuse.H1 ;  /* 0x0000009aff00723e */ /* 0x080fe200030004ff */
[--C-:B------:R-:W-:Y:S02]  /*7f80*/  HADD2.F32 R104, -RZ, R4.reuse.H0_H0 ;  /* 0x20000004ff687230 */ /* 0x100fe40000004100 */
[----:B------:R-:W-:Y:S01]  /*7f90*/  HADD2.F32 R99, -RZ, R4.H1_H1 ;  /* 0x30000004ff637230 */ /* 0x000fe20000004100 */
[----:B------:R-:W-:Y:S01]  /*7fa0*/  F2FP.F16.E5M2.UNPACK_B R4, R155 ;  /* 0x0000009bff04723e */ /* 0x000fe200020004ff */
[--C-:B------:R-:W-:Y:S02]  /*7fb0*/  HADD2.F32 R102, -RZ, R3.reuse.H0_H0 ;  /* 0x20000003ff667230 */ /* 0x100fe40000004100 */
[----:B------:R-:W-:Y:S01]  /*7fc0*/  HADD2.F32 R97, -RZ, R3.H1_H1 ;  /* 0x30000003ff617230 */ /* 0x000fe20000004100 */
[----:B------:R-:W-:Y:S01]  /*7fd0*/  F2FP.F16.E5M2.UNPACK_B R3, R154 ;  /* 0x0000009aff03723e */ /* 0x000fe200020004ff */
[--C-:B------:R-:W-:Y:S02]  /*7fe0*/  HADD2.F32 R110, -RZ, R0.reuse.H0_H0 ;  /* 0x20000000ff6e7230 */ /* 0x100fe40000004100 */
[----:B------:R-:W-:Y:S01]  /*7ff0*/  HADD2.F32 R105, -RZ, R0.H1_H1 ;  /* 0x30000000ff697230 */ /* 0x000fe20000004100 */
[-C--:B------:R-:W-:Y:S01]  /*8000*/  F2FP.F16.E5M2.UNPACK_B R0, R156.reuse ;  /* 0x0000009cff00723e */ /* 0x080fe200020004ff */
[--C-:B------:R-:W-:Y:S02]  /*8010*/  HADD2.F32 R112, -RZ, R4.reuse.H0_H0 ;  /* 0x20000004ff707230 */ /* 0x100fe40000004100 */
[----:B------:R-:W-:Y:S01]  /*8020*/  HADD2.F32 R107, -RZ, R4.H1_H1 ;  /* 0x30000004ff6b7230 */ /* 0x000fe20000004100 */
[----:B------:R-:W-:Y:S01]  /*8030*/  F2FP.F16.E5M2.UNPACK_B R4, R157 ;  /* 0x0000009dff04723e */ /* 0x000fe200020004ff */
[--C-:B------:R-:W-:Y:S02]  /*8040*/  HADD2.F32 R108, -RZ, R3.reuse.H0_H0 ;  /* 0x20000003ff6c7230 */ /* 0x100fe40000004100 */
[----:B------:R-:W-:Y:S01]  /*8050*/  HADD2.F32 R103, -RZ, R3.H1_H1 ;  /* 0x30000003ff677230 */ /* 0x000fe20000004100 */
[----:B------:R-:W-:Y:S01]  /*8060*/  F2FP.F16.E5M2.UNPACK_B R3, R155.H1 ;  /* 0x0000009bff03723e */ /* 0x000fe200030004ff */
[--C-:B------:R-:W-:Y:S02]  /*8070*/  HADD2.F32 R116, -RZ, R0.reuse.H0_H0 ;  /* 0x20000000ff747230 */ /* 0x100fe40000004100 */
[----:B------:R-:W-:Y:S01]  /*8080*/  HADD2.F32 R111, -RZ, R0.H1_H1 ;  /* 0x30000000ff6f7230 */ /* 0x000fe20000004100 */
[----:B------:R-:W-:Y:S01]  /*8090*/  F2FP.F16.E5M2.UNPACK_B R0, R156.H1 ;  /* 0x0000009cff00723e */ /* 0x000fe200030004ff */
[--C-:B------:R-:W-:Y:S02]  /*80a0*/  HADD2.F32 R120, -RZ, R4.reuse.H0_H0 ;  /* 0x20000004ff787230 */ /* 0x100fe40000004100 */
[----:B------:R-:W-:Y:S02]  /*80b0*/  HADD2.F32 R115, -RZ, R4.H1_H1 ;  /* 0x30000004ff737230 */ /* 0x000fe40000004100 */
[--C-:B------:R-:W-:Y:S01]  /*80c0*/  HADD2.F32 R114, -RZ, R3.reuse.H0_H0 ;  /* 0x20000003ff727230 */ /* 0x100fe20000004100 */
[----:B------:R-:W1:Y:S01]  /*80d0*/  LDTM.x64 R4, tmem[UR4+0x40] ;  /* 0x00004004000479ee */ /* 0x000e620008340000 */
[----:B------:R-:W-:Y:S01]  /*80e0*/  HADD2.F32 R109, -RZ, R3.H1_H1 ;  /* 0x30000003ff6d7230 */ /* 0x000fe20000004100 */
[----:B------:R-:W-:Y:S01]  /*80f0*/  F2FP.F16.E5M2.UNPACK_B R3, R157.H1 ;  /* 0x0000009dff03723e */ /* 0x000fe200030004ff */
        /* <DEDUP_REMOVED lines=14> */
[----:B------:R-:W-:Y:S01]  /*81e0*/  F2FP.F16.E5M2.UNPACK_B R0, R160.H1 ;  /* 0x000000a0ff00723e */ /* 0x000fe200030004ff */
[--C-:B------:R-:W-:Y:S02]  /*81f0*/  HADD2.F32 R132, -RZ, R3.reuse.H0_H0 ;  /* 0x20000003ff847230 */ /* 0x100fe40000004100 */
[C---:B-1----:R-:W-:Y:S01]  /*8200*/  FMUL R7, R78.reuse, R7 ;  /* 0x000000074e077220 */ /* 0x042fe20000400000 */
        /* <DEDUP_REMOVED lines=10> */
[C---:B------:R-:W-:Y:S01]  /*82b0*/  FMUL R0, R78.reuse, R4 ;  /* 0x000000044e007220 */ /* 0x040fe20000400000 */
[--C-:B------:R-:W-:Y:S01]  /*82c0*/  HADD2.F32 R140, -RZ, R135.reuse.H0_H0 ;  /* 0x20000087ff8c7230 */ /* 0x100fe20000004100 */
[----:B------:R-:W-:Y:S01]  /*82d0*/  F2FP.F16.E5M2.UNPACK_B R4, R163 ;  /* 0x000000a3ff04723e */ /* 0x000fe200020004ff */
[----:B------:R-:W-:Y:S02]  /*82e0*/  HADD2.F32 R135, -RZ, R135.H1_H1 ;  /* 0x30000087ff877230 */ /* 0x000fe40000004100 */
[C---:B------:R-:W-:Y:S01]  /*82f0*/  FFMA R0, R81.reuse, R2, R0 ;  /* 0x0000000251007223 */ /* 0x040fe20000000000 */
[C---:B------:R-:W-:Y:S01]  /*8300*/  FMUL R2, R78.reuse, R5 ;  /* 0x000000054e027220 */ /* 0x040fe20000400000 */
[--C-:B------:R-:W-:Y:S01]  /*8310*/  HADD2.F32 R142, -RZ, R3.reuse.H0_H0 ;  /* 0x20000003ff8e7230 */ /* 0x100fe20000004100 */
[----:B------:R-:W-:Y:S01]  /*8320*/  F2FP.F16.E5M2.UNPACK_B R5, R163.H1 ;  /* 0x000000a3ff05723e */ /* 0x000fe200030004ff */
[----:B------:R-:W-:Y:S02]  /*8330*/  HADD2.F32 R137, -RZ, R3.H1_H1 ;  /* 0x30000003ff897230 */ /* 0x000fe40000004100 */
[C---:B------:R-:W-:Y:S01]  /*8340*/  FFMA R2, R81.reuse, R82, R2 ;  /* 0x0000005251027223 */ /* 0x040fe20000000002 */
[--C-:B------:R-:W-:Y:S02]  /*8350*/  HADD2.F32 R82, -RZ, R4.reuse.H0_H0 ;  /* 0x20000004ff527230 */ /* 0x100fe40000004100 */
[C---:B------:R-:W-:Y:S01]  /*8360*/  FMUL R3, R78.reuse, R6 ;  /* 0x000000064e037220 */ /* 0x040fe20000400000 */
[----:B------:R-:W-:Y:S02]  /*8370*/  HADD2.F32 R139, -RZ, R4.H1_H1 ;  /* 0x30000004ff8b7230 */ /* 0x000fe40000004100 */
[C---:B------:R-:W-:Y:S01]  /*8380*/  FMUL R4, R78.reuse, R9 ;  /* 0x000000094e047220 */ /* 0x040fe20000400000 */
[--C-:B------:R-:W-:Y:S02]  /*8390*/  HADD2.F32 R141, -RZ, R5.reuse.H1_H1 ;  /* 0x30000005ff8d7230 */ /* 0x100fe40000004100 */
[C---:B------:R-:W-:Y:S01]  /*83a0*/  FFMA R3, R81.reuse, R84, R3 ;  /* 0x0000005451037223 */ /* 0x040fe20000000003 */
[----:B------:R-:W-:Y:S01]  /*83b0*/  FFMA R7, R81, R86, R7 ;  /* 0x0000005651077223 */ /* 0x000fe20000000007 */
[----:B------:R-:W-:Y:S02]  /*83c0*/  HADD2.F32 R84, -RZ, R5.H0_H0 ;  /* 0x20000005ff547230 */ /* 0x000fe40000004100 */
[C---:B------:R-:W-:Y:S01]  /*83d0*/  FMUL R5, R78.reuse, R10 ;  /* 0x0000000a4e057220 */ /* 0x040fe20000400000 */
[C---:B------:R-:W-:Y:S01]  /*83e0*/  FMUL R6, R78.reuse, R11 ;  /* 0x0000000b4e067220 */ /* 0x040fe20000400000 */
[C---:B------:R-:W-:Y:S01]  /*83f0*/  FMUL R11, R78.reuse, R16 ;  /* 0x000000104e0b7220 */ /* 0x040fe20000400000 */
[----:B------:R-:W-:Y:S01]  /*8400*/  F2FP.SATFINITE.E5M2.F32.PACK_AB_MERGE_C R143, R7, R3, RZ ;  /* 0x00000003078f723e */ /* 0x000fe200048060ff */
[C---:B------:R-:W-:Y:S01]  /*8410*/  FMUL R3, R78.reuse, R8 ;  /* 0x000000084e037220 */ /* 0x040fe20000400000 */
[C---:B------:R-:W-:Y:S01]  /*8420*/  FMUL R7, R78.reuse, R12 ;  /* 0x0000000c4e077220 */ /* 0x040fe20000400000 */
[C---:B------:R-:W-:Y:S01]  /*8430*/  FMUL R8, R78.reuse, R13 ;  /* 0x0000000d4e087220 */ /* 0x040fe20000400000 */
[C---:B------:R-:W-:Y:S01]  /*8440*/  FMUL R12, R78.reuse, R17 ;  /* 0x000000114e0c7220 */ /* 0x040fe20000400000 */
[C---:B------:R-:W-:Y:S01]  /*8450*/  FFMA R3, R81.reuse, R88, R3 ;  /* 0x0000005851037223 */ /* 0x040fe20000000003 */
[C---:B------:R-:W-:Y:S01]  /*8460*/  FFMA R4, R81.reuse, R83, R4 ;  /* 0x0000005351047223 */ /* 0x040fe20000000004 */
[C---:B------:R-:W-:Y:S01]  /*8470*/  FFMA R5, R81.reuse, R90, R5 ;  /* 0x0000005a51057223 */ /* 0x040fe20000000005 */
[C---:B------:R-:W-:Y:S01]  /*8480*/  FFMA R6, R81.reuse, R85, R6 ;  /* 0x0000005551067223 */ /* 0x040fe20000000006 */
[C---:B------:R-:W-:Y:S01]  /*8490*/  FFMA R7, R81.reuse, R92, R7 ;  /* 0x0000005c51077223 */ /* 0x040fe20000000007 */
[C---:B------:R-:W-:Y:S01]  /*84a0*/  FFMA R8, R81.reuse, R87, R8 ;  /* 0x0000005751087223 */ /* 0x040fe20000000008 */
[C---:B------:R-:W-:Y:S01]  /*84b0*/  FMUL R16, R78.reuse, R21 ;  /* 0x000000154e107220 */ /* 0x040fe20000400000 */
[----:B------:R-:W-:Y:S01]  /*84c0*/  FMUL R9, R78, R14 ;  /* 0x0000000e4e097220 */ /* 0x000fe20000400000 */
[----:B------:R-:W-:Y:S01]  /*84d0*/  F2FP.SATFINITE.E5M2.F32.PACK_AB_MERGE_C R5, R6, R5, RZ ;  /* 0x000000050605723e */ /* 0x000fe200048060ff */
[C---:B------:R-:W-:Y:S01]  /*84e0*/  FMUL R10, R78.reuse, R15 ;  /* 0x0000000f4e0a7220 */ /* 0x040fe20000400000 */
[C---:B------:R-:W-:Y:S01]  /*84f0*/  FMUL R15, R78.reuse, R20 ;  /* 0x000000144e0f7220 */ /* 0x040fe20000400000 */
[C---:B------:R-:W-:Y:S01]  /*8500*/  FFMA R9, R81.reuse, R94, R9 ;  /* 0x0000005e51097223 */ /* 0x040fe20000000009 */
[C---:B------:R-:W-:Y:S01]  /*8510*/  FMUL R20, R78.reuse, R25 ;  /* 0x000000194e147220 */ /* 0x040fe20000400000 */
[C---:B------:R-:W-:Y:S01]  /*8520*/  FFMA R10, R81.reuse, R89, R10 ;  /* 0x00000059510a7223 */ /* 0x040fe2000000000a */
[C---:B------:R-:W-:Y:S01]  /*8530*/  FFMA R11, R81.reuse, R96, R11 ;  /* 0x00000060510b7223 */ /* 0x040fe2000000000b */
[C---:B------:R-:W-:Y:S01]  /*8540*/  FFMA R12, R81.reuse, R91, R12 ;  /* 0x0000005b510c7223 */ /* 0x040fe2000000000c */
[C---:B------:R-:W-:Y:S01]  /*8550*/  FMUL R13, R78.reuse, R18 ;  /* 0x000000124e0d7220 */ /* 0x040fe20000400000 */
[----:B------:R-:W-:Y:S01]  /*8560*/  FMUL R14, R78, R19 ;  /* 0x000000134e0e7220 */ /* 0x000fe20000400000 */
[----:B------:R-:W-:Y:S01]  /*8570*/  F2FP.SATFINITE.E5M2.F32.PACK_AB_MERGE_C R9, R10, R9, RZ ;  /* 0x000000090a09723e */ /* 0x000fe200048060ff */
[C---:B------:R-:W-:Y:S01]  /*8580*/  FMUL R19, R78.reuse, R24 ;  /* 0x000000184e137220 */ /* 0x040fe20000400000 */
        /* <DEDUP_REMOVED lines=17> */
[----:B------:R-:W-:Y:S01]  /*86a0*/  FMUL R27, R78, R32 ;  /* 0x000000204e1b7220 */ /* 0x000fe20000400000 */
[C---:B------:R-:W-:Y:S01]  /*86b0*/  FFMA R21, R81.reuse, R106, R21 ;  /* 0x0000006a51157223 */ /* 0x040fe20000000015 */
[C---:B------:R-:W-:Y:S01]  /*86c0*/  FFMA R22, R81.reuse, R101, R22 ;  /* 0x0000006551167223 */ /* 0x040fe20000000016 */
[----:B------:R-:W-:Y:S01]  /*86d0*/  F2FP.SATFINITE.E5M2.F32.PACK_AB_MERGE_C R16, R16, R15, R17 ;  /* 0x0000000f1010723e */ /* 0x000fe20004806011 */
[C---:B------:R-:W-:Y:S01]  /*86e0*/  FFMA R23, R81.reuse, R108, R23 ;  /* 0x0000006c51177223 */ /* 0x040fe20000000017 */
[C---:B------:R-:W-:Y:S01]  /*86f0*/  FFMA R24, R81.reuse, R103, R24 ;  /* 0x0000006751187223 */ /* 0x040fe20000000018 */
[----:B------:R-:W-:Y:S01]  /*8700*/  FMUL R32, R78, R37 ;  /* 0x000000254e207220 */ /* 0x000fe20000400000 */
[----:B------:R-:W-:Y:S01]  /*8710*/  F2FP.SATFINITE.E5M2.F32.PACK_AB_MERGE_C R21, R22, R21, RZ ;  /* 0x000000151615723e */ /* 0x000fe200048060ff */
[C---:B------:R-:W-:Y:S01]  /*8720*/  FMUL R25, R78.reuse, R30 ;  /* 0x0000001e4e197220 */ /* 0x040fe20000400000 */
[C---:B------:R-:W-:Y:S01]  /*8730*/  FMUL R26, R78.reuse, R31 ;  /* 0x0000001f4e1a7220 */ /* 0x040fe20000400000 */
[----:B------:R-:W-:Y:S01]  /*8740*/  FMUL R31, R78, R36 ;  /* 0x000000244e1f7220 */ /* 0x000fe20000400000 */
[----:B------:R-:W-:Y:S01]  /*8750*/  F2FP.SATFINITE.E5M2.F32.PACK_AB_MERGE_C R17, R20, R19, R21 ;  /* 0x000000131411723e */ /* 0x000fe20004806015 */
        /* <DEDUP_REMOVED lines=8> */
[----:B------:R-:W-:Y:S01]  /*87e0*/  FMUL R35, R78, R40 ;  /* 0x000000284e237220 */ /* 0x000fe20000400000 */
[C---:B------:R-:W-:Y:S01]  /*87f0*/  FFMA R29, R81.reuse, R114, R29 ;  /* 0x00000072511d7223 */ /* 0x040fe2000000001d */
[----:B------:R-:W-:Y:S01]  /*8800*/  F2FP.SATFINITE.E5M2.F32.PACK_AB_MERGE_C R18, R24, R23, R18 ;  /* 0x000000171812723e */ /* 0x000fe20004806012 */
        /* <DEDUP_REMOVED lines=22> */
[C---:B------:R-:W-:Y:S01]  /*8970*/  FMUL R41, R78.reuse, R46 ;  /* 0x0000002e4e297220 */ /* 0x040fe20000400000 */
[C---:B------:R-:W-:Y:S01]  /*8980*/  FMUL R42, R78.reuse, R47 ;  /* 0x0000002f4e2a7220 */ /* 0x040fe20000400000 */
[C---:B------:R-:W-:Y:S01]  /*8990*/  FFMA R40, R81.reuse, R119, R40 ;  /* 0x0000007751287223 */ /* 0x040fe20000000028 */
[--C-:B------:R-:W-:Y:S02]  /*89a0*/  HADD2.F32 R130, -RZ, R125.reuse.H0_H0 ;  /* 0x2000007dff827230 */ /* 0x100fe40000004100 */
[C---:B------:R-:W-:Y:S01]  /*89b0*/  FFMA R41, R81.reuse, R126, R41 ;  /* 0x0000007e51297223 */ /* 0x040fe20000000029 */
[----:B------:R-:W-:Y:S02]  /*89c0*/  HADD2.F32 R125, -RZ, R125.H1_H1 ;  /* 0x3000007dff7d7230 */ /* 0x000fe40000004100 */
[C---:B------:R-:W-:Y:S01]  /*89d0*/  FMUL R45, R78.reuse, R50 ;  /* 0x000000324e2d7220 */ /* 0x040fe20000400000 */
[C---:B------:R-:W-:Y:S01]  /*89e0*/  FFMA R42, R81.reuse, R121, R42 ;  /* 0x00000079512a7223 */ /* 0x040fe2000000002a */
[C---:B------:R-:W-:Y:S01]  /*89f0*/  FMUL R46, R78.reuse, R51 ;  /* 0x000000334e2e7220 */ /* 0x040fe20000400000 */
[C---:B------:R-:W-:Y:S01]  /*8a00*/  FFMA R43, R81.reuse, R128, R43 ;  /* 0x00000080512b7223 */ /* 0x040fe2000000002b */
[C---:B------:R-:W-:Y:S01]  /*8a10*/  FMUL R47, R78.reuse, R52 ;  /* 0x000000344e2f7220 */ /* 0x040fe20000400000 */
        /* <DEDUP_REMOVED lines=10> */
[C---:B------:R-:W-:Y:S01]  /*8ac0*/  FFMA R45, R81.reuse, R130, R45 ;  /* 0x00000082512d7223 */ /* 0x040fe2000000002d */
[C---:B------:R-:W-:Y:S01]  /*8ad0*/  FMUL R59, R78.reuse, R64 ;  /* 0x000000404e3b7220 */ /* 0x040fe20000400000 */
[C---:B------:R-:W-:Y:S01]  /*8ae0*/  FMUL R60, R78.reuse, R65 ;  /* 0x000000414e3c7220 */ /* 0x040fe20000400000 */
[C---:B------:R-:W-:Y:S01]  /*8af0*/  FMUL R61, R78.reuse, R66 ;  /* 0x000000424e3d7220 */ /* 0x040fe20000400000 */
[----:B------:R-:W-:Y:S01]  /*8b00*/  FMUL R62, R78, R67 ;  /* 0x000000434e3e7220 */ /* 0x000fe20000400000 */
[C---:B------:R-:W-:Y:S01]  /*8b10*/  FFMA R46, R81.reuse, R125, R46 ;  /* 0x0000007d512e7223 */ /* 0x040fe2000000002e */
[----:B------:R-:W-:Y:S01]  /*8b20*/  F2FP.SATFINITE.E5M2.F32.PACK_AB_MERGE_C R64, R2, R0, R143 ;  /* 0x000000000240723e */ /* 0x000fe2000480608f */
[C---:B------:R-:W-:Y:S01]  /*8b30*/  FFMA R47, R81.reuse, R132, R47 ;  /* 0x00000084512f7223 */ /* 0x040fe2000000002f */
[----:B------:R-:W-:Y:S01]  /*8b40*/  F2FP.SATFINITE.E5M2.F32.PACK_AB_MERGE_C R65, R4, R3, R5 ;  /* 0x000000030441723e */ /* 0x000fe20004806005 */
[C---:B------:R-:W-:Y:S01]  /*8b50*/  FFMA R48, R81.reuse, R127, R48 ;  /* 0x0000007f51307223 */ /* 0x040fe20000000030 */
[----:B------:R-:W-:Y:S01]  /*8b60*/  F2FP.SATFINITE.E5M2.F32.PACK_AB_MERGE_C R66, R8, R7, R9 ;  /* 0x000000070842723e */ /* 0x000fe20004806009 */
[C---:B------:R-:W-:Y:S01]  /*8b70*/  FFMA R49, R81.reuse, R134, R49 ;  /* 0x0000008651317223 */ /* 0x040fe20000000031 */
[----:B------:R-:W-:Y:S01]  /*8b80*/  F2FP.SATFINITE.E5M2.F32.PACK_AB_MERGE_C R67, R12, R11, R13 ;  /* 0x0000000b0c43723e */ /* 0x000fe2000480600d */
[----:B------:R-:W-:Y:S01]  /*8b90*/  FMUL R53, R78, R58 ;  /* 0x0000003a4e357220 */ /* 0x000fe20000400000 */
[C---:B------:R-:W-:Y:S01]  /*8ba0*/  FFMA R50, R81.reuse, R129, R50 ;  /* 0x0000008151327223 */ /* 0x040fe20000000032 */
[C---:B------:R-:W-:Y:S01]  /*8bb0*/  FFMA R51, R81.reuse, R136, R51 ;  /* 0x0000008851337223 */ /* 0x040fe20000000033 */
[C---:B------:R-:W-:Y:S01]  /*8bc0*/  FFMA R52, R81.reuse, R131, R52 ;  /* 0x0000008351347223 */ /* 0x040fe20000000034 */
[----:B------:R1:W-:Y:S01]  /*8bd0*/  STS.128 [R172+UR49+0xa200], R64 ;  /* 0x00a20040ac007988 */ /* 0x0003e20008000c31 */
[C---:B------:R-:W-:Y:S01]  /*8be0*/  FFMA R53, R81.reuse, R138, R53 ;  /* 0x0000008a51357223 */ /* 0x040fe20000000035 */
[----:B------:R-:W-:Y:S01]  /*8bf0*/  F2FP.SATFINITE.E5M2.F32.PACK_AB_MERGE_C R37, R38, R37, RZ ;  /* 0x000000252625723e */ /* 0x000fe200048060ff */
[C---:B------:R-:W-:Y:S01]  /*8c00*/  FFMA R54, R81.reuse, R133, R54 ;  /* 0x0000008551367223 */ /* 0x040fe20000000036 */
[----:B------:R-:W-:Y:S01]  /*8c10*/  FMUL R58, R78, R63 ;  /* 0x0000003f4e3a7220 */ /* 0x000fe20000400000 */
[C---:B------:R-:W-:Y:S01]  /*8c20*/  FFMA R55, R81.reuse, R140, R55 ;  /* 0x0000008c51377223 */ /* 0x040fe20000000037 */
[C---:B------:R-:W-:Y:S01]  /*8c30*/  FFMA R56, R81.reuse, R135, R56 ;  /* 0x0000008751387223 */ /* 0x040fe20000000038 */
[C---:B------:R-:W-:Y:S01]  /*8c40*/  FFMA R57, R81.reuse, R142, R57 ;  /* 0x0000008e51397223 */ /* 0x040fe20000000039 */
[----:B------:R1:W-:Y:S01]  /*8c50*/  STS.128 [R193+0xa010], R16 ;  /* 0x00a01010c1007388 */ /* 0x0003e20000000c00 */
[----:B------:R-:W-:Y:S01]  /*8c60*/  F2FP.SATFINITE.E5M2.F32.PACK_AB_MERGE_C R33, R36, R35, R37 ;  /* 0x000000232421723e */ /* 0x000fe20004806025 */
[C---:B------:R-:W-:Y:S01]  /*8c70*/  FFMA R58, R81.reuse, R137, R58 ;  /* 0x00000089513a7223 */ /* 0x040fe2000000003a */
[----:B------:R-:W-:Y:S01]  /*8c80*/  F2FP.SATFINITE.E5M2.F32.PACK_AB_MERGE_C R34, R42, R41, RZ ;  /* 0x000000292a22723e */ /* 0x000fe200048060ff */
[C---:B------:R-:W-:Y:S01]  /*8c90*/  FFMA R59, R81.reuse, R82, R59 ;  /* 0x00000052513b7223 */ /* 0x040fe2000000003b */
[----:B------:R-:W-:Y:S01]  /*8ca0*/  F2FP.SATFINITE.E5M2.F32.PACK_AB_MERGE_C R35, R46, R45, RZ ;  /* 0x0000002d2e23723e */ /* 0x000fe200048060ff */
        /* <DEDUP_REMOVED lines=25> */
[----:B------:R-:W-:Y:S02]  /*8e40*/  UIADD3 UR8, UP0, UPT, UR52, 0x680, URZ ;  /* 0x0000068034087890 */ /* 0x000fe4000ff1e0ff */
[----:B------:R-:W-:Y:S02]  /*8e50*/  UIADD3 UR5, UPT, UPT, UR41, 0x40, URZ ;  /* 0x0000004029057890 */ /* 0x000fe4000fffe0ff */
[----:B------:R-:W-:Y:S02]  /*8e60*/  UIADD3 UR4, UPT, UPT, UR49, 0xa200, URZ ;  /* 0x0000a20031047890 */ /* 0x000fe4000fffe0ff */
[----:B------:R-:W-:Y:S01]  /*8e70*/  UIADD3.X UR9, UPT, UPT, URZ, UR53, URZ, UP0, !UPT ;  /* 0x00000035ff097290 */ /* 0x000fe200087fe4ff */
[----:B------:R-:W-:Y:S01]  /*8e80*/  UMOV UR6, UR42 ;  /* 0x0000002a00067c82 */ /* 0x000fe20008000000 */
[----:B------:R-:W-:Y:S07]  /*8e90*/  UMOV UR7, UR36 ;  /* 0x0000002400077c82 */ /* 0x000fee0008000000 */
[----:B------:R2:W-:Y:S01]  /*8ea0*/  UTMASTG.3D [UR4], [UR8] ;  /* 0x00000004080073b5 */ /* 0x0005e20008010000 */
[----:B------:R0:W-:Y:S01]  /*8eb0*/  UTMACMDFLUSH ;  /* 0x00000000000079b7 */ /* 0x0001e20000000000 */
[----:B--2---:R-:W-:Y:S04]  /*8ec0*/  DEPBAR.LE SB0, 0x1 ;  /* 0x000080400000791a */ /* 0x004fe80000000000 */
.L_x_133:
[----:B------:R-:W-:Y:S05]  /*8ed0*/  BSYNC.RECONVERGENT B0 ;  /* 0x0000000000007941 */ /* 0x000fea0003800200 */
.L_x_132:
        /* <DEDUP_REMOVED lines=16> */
.L_x_137:
[----:B------:R-:W-:Y:S05]  /*8fe0*/  BSYNC B0 ;  /* 0x0000000000007941 */ /* 0x000fea0003800000 */
.L_x_136:
        /* <DEDUP_REMOVED lines=20> */
.L_x_135:
[----:B------:R-:W-:Y:S05]  /*9130*/  BSYNC B1 ;  /* 0x0000000000017941 */ /* 0x000fea0003800000 */
.L_x_134:
[----:B--2---:R-:W-:Y:S01]  /*9140*/  VIADD R0, R80, 0x80 ;  /* 0x0000008050007836 */ /* 0x004fe20000000000 */
        /* <DEDUP_REMOVED lines=10> */
[----:B------:R-:W5:Y:S01]  /*91f0*/  LDCU.64 UR6, c[0x4][0x80] ;  /* 0x01001000ff0677ac */ /* 0x000f620008000a00 */
[----:B------:R-:W1:Y:S01]  /*9200*/  LDC.64 R2, c[0x4][R3] ;  /* 0x0100000003027b82 */ /* 0x000e620000000a00 */
[----:B------:R-:W3:Y:S01]  /*9210*/  LDCU.64 UR4, c[0x4][0x18] ;  /* 0x01000300ff0477ac */ /* 0x000ee20008000a00 */
[----:B--2---:R-:W-:Y:S01]  /*9220*/  MOV R5, UR9 ;  /* 0x0000000900057c02 */ /* 0x004fe20008000f00 */
[----:B------:R-:W-:Y:S01]  /*9230*/  IMAD.U32 R4, RZ, RZ, UR8 ;  /* 0x00000008ff047e24 */ /* 0x000fe2000f8e00ff */
[----:B-----5:R-:W-:Y:S01]  /*9240*/  MOV R7, UR7 ;  /* 0x0000000700077c02 */ /* 0x020fe20008000f00 */
[----:B------:R-:W-:Y:S01]  /*9250*/  IMAD.U32 R6, RZ, RZ, UR6 ;  /* 0x00000006ff067e24 */ /* 0x000fe2000f8e00ff */
[----:B---3--:R-:W-:Y:S01]  /*9260*/  MOV R11, UR5 ;  /* 0x00000005000b7c02 */ /* 0x008fe20008000f00 */
[----:B------:R-:W-:Y:S02]  /*9270*/  IMAD.U32 R10, RZ, RZ, UR4 ;  /* 0x00000004ff0a7e24 */ /* 0x000fe4000f8e00ff */
[----:B------:R-:W-:Y:S07]  /*9280*/  LEPC R20, `(.L_x_140) ;  /* 0x000000001014794e */ /* 0x000fee0000000000 */
[----:B-1--4-:R-:W-:Y:S05]  /*9290*/  CALL.ABS.NOINC R2 ;  /* 0x0000000002007343 */ /* 0x012fea0003c00000 */
.L_x_140:
[----:B------:R-:W-:Y:S05]  /*92a0*/  BSYNC.RECONVERGENT B6 ;  /* 0x0000000000067941 */ /* 0x000fea0003800200 */
.L_x_139:
[----:B---3--:R-:W-:Y:S01]  /*92b0*/  F2FP.F16.E5M2.UNPACK_B R4, R149 ;  /* 0x00000095ff04723e */ /* 0x008fe200020004ff */
        /* <DEDUP_REMOVED lines=13> */
[----:B----4-:R-:W-:Y:S01]  /*9390*/  F2FP.F16.E5M2.UNPACK_B R125, R159.H1 ;  /* 0x0000009fff7d723e */ /* 0x010fe200030004ff */
        /* <DEDUP_REMOVED lines=262> */
[----:B------:R-:W-:Y:S02]  /*a400*/  UIADD3 UR8, UP0, UPT, UR52, 0x680, URZ ;  /* 0x0000068034087890 */ /* 0x000fe4000ff1e0ff */
[----:B------:R-:W-:Y:S02]  /*a410*/  UIADD3 UR5, UPT, UPT, UR41, 0x80, URZ ;  /* 0x0000008029057890 */ /* 0x000fe4000fffe0ff */
[----:B------:R-:W-:Y:S01]  /*a420*/  MOV R188, UR10 ;  /* 0x0000000a00bc7c02 */ /* 0x000fe20008000f00 */
[----:B------:R-:W-:Y:S01]  /*a430*/  UIADD3.X UR9, UPT, UPT, URZ, UR53, URZ, UP0, !UPT ;  /* 0x00000035ff097290 */ /* 0x000fe200087fe4ff */
[----:B------:R-:W-:Y:S02]  /*a440*/  UMOV UR6, UR42 ;  /* 0x0000002a00067c82 */ /* 0x000fe40008000000 */
[----:B------:R-:W-:Y:S01]  /*a450*/  R2UR UR4, R188 ;  /* 0x00000000bc0472ca */ /* 0x000fe200000e0000 */
[----:B------:R-:W-:Y:S11]  /*a460*/  UMOV UR7, UR36 ;  /* 0x0000002400077c82 */ /* 0x000ff60008000000 */
[----:B------:R-:W-:Y:S01]  /*a470*/  @!UPT UIADD3 URZ, UPT, UPT, URZ, URZ, URZ ;  /* 0x000000fffffff290 */ /* 0x000fe2000fffe0ff */
[----:B------:R2:W-:Y:S01]  /*a480*/  UTMASTG.3D [UR4], [UR8] ;  /* 0x00000004080073b5 */ /* 0x0005e20008010000 */
[----:B------:R0:W-:Y:S01]  /*a490*/  UTMACMDFLUSH ;  /* 0x00000000000079b7 */ /* 0x0001e20000000000 */
[----:B--2---:R-:W-:Y:S04]  /*a4a0*/  DEPBAR.LE SB0, 0x1 ;  /* 0x000080400000791a */ /* 0x004fe80000000000 */
.L_x_142:
[----:B------:R-:W-:Y:S05]  /*a4b0*/  BSYNC.RECONVERGENT B0 ;  /* 0x0000000000007941 */ /* 0x000fea0003800200 */
.L_x_141:
        /* <DEDUP_REMOVED lines=16> */
.L_x_146:
[----:B------:R-:W-:Y:S05]  /*a5c0*/  BSYNC B0 ;  /* 0x0000000000007941 */ /* 0x000fea0003800000 */
.L_x_145:
        /* <DEDUP_REMOVED lines=20> */
.L_x_144:
[----:B------:R-:W-:Y:S05]  /*a710*/  BSYNC B1 ;  /* 0x0000000000017941 */ /* 0x000fea0003800000 */
.L_x_143:
[----:B--2---:R-:W-:Y:S05]  /*a720*/  VIADD R0, R80, 0xc0 ;  /* 0x000000c050007836 */ /* 0x004fea0000000000 */
        /* <DEDUP_REMOVED lines=20> */
.L_x_148:
[----:B------:R-:W-:Y:S01]  /*a870*/  ISETP.NE.AND P0, PT, R189, RZ, PT ;  /* 0x000000ffbd00720c */ /* 0x000fe20003f05270 */
[----:B------:R-:W-:Y:S05]  /*a880*/  WARPSYNC.ALL ;  /* 0x0000000000007948 */ /* 0x000fea0003800000 */
[----:B------:R-:W-:Y:S01]  /*a890*/  R2UR UR4, R80 ;  /* 0x00000000500472ca */ /* 0x000fe200000e0000 */
[----:B------:R-:W-:Y:S01]  /*a8a0*/  BSSY.RECONVERGENT B0, `(.L_x_149) ;  /* 0x000011c000007945 */ /* 0x000fe20003800200 */
[----:B---3--:R-:W-:Y:S02]  /*a8b0*/  F2FP.F16.E5M2.UNPACK_B R11, R149 ;  /* 0x00000095ff0b723e */ /* 0x008fe400020004ff */
[----:B------:R-:W-:Y:S02]  /*a8c0*/  F2FP.F16.E5M2.UNPACK_B R10, R150 ;  /* 0x00000096ff0a723e */ /* 0x000fe400020004ff */
[----:B------:R-:W-:Y:S01]  /*a8d0*/  F2FP.F16.E5M2.UNPACK_B R9, R151 ;  /* 0x00000097ff09723e */ /* 0x000fe200020004ff */
[--C-:B------:R-:W-:Y:S01]  /*a8e0*/  HADD2.F32 R83, -RZ, R11.reuse.H0_H0 ;  /* 0x2000000bff537230 */ /* 0x100fe20000004100 */
[----:B----4-:R-:W-:Y:S01]  /*a8f0*/  F2FP.F16.E5M2.UNPACK_B R8, R152 ;  /* 0x00000098ff08723e */ /* 0x010fe200020004ff */
[----:B------:R-:W-:Y:S01]  /*a900*/  HADD2.F32 R84, -RZ, R11.H1_H1 ;  /* 0x3000000bff547230 */ /* 0x000fe20000004100 */
[----:B------:R-:W-:Y:S01]  /*a910*/  F2FP.F16.E5M2.UNPACK_B R7, R153 ;  /* 0x00000099ff07723e */ /* 0x000fe200020004ff */
[--C-:B------:R-:W-:Y:S01]  /*a920*/  HADD2.F32 R87, -RZ, R10.reuse.H0_H0 ;  /* 0x2000000aff577230 */ /* 0x100fe20000004100 */
[----:B------:R-:W-:Y:S01]  /*a930*/  F2FP.F16.E5M2.UNPACK_B R6, R154 ;  /* 0x0000009aff06723e */ /* 0x000fe200020004ff */
[----:B------:R-:W-:Y:S01]  /*a940*/  HADD2.F32 R88, -RZ, R10.H1_H1 ;  /* 0x3000000aff587230 */ /* 0x000fe20000004100 */
[----:B------:R-:W-:Y:S01]  /*a950*/  F2FP.F16.E5M2.UNPACK_B R5, R155 ;  /* 0x0000009bff05723e */ /* 0x000fe200020004ff */
[--C-:B------:R-:W-:Y:S01]  /*a960*/  HADD2.F32 R91, -RZ, R9.reuse.H0_H0 ;  /* 0x20000009ff5b7230 */ /* 0x100fe20000004100 */
[----:B-1----:R-:W-:Y:S01]  /*a970*/  F2FP.F16.E5M2.UNPACK_B R4, R156 ;  /* 0x0000009cff04723e */ /* 0x002fe200020004ff */
[----:B------:R-:W-:Y:S01]  /*a980*/  HADD2.F32 R93, -RZ, R9.H1_H1 ;  /* 0x30000009ff5d7230 */ /* 0x000fe20000004100 */
[-C--:B------:R-:W-:Y:S01]  /*a990*/  F2FP.F16.E5M2.UNPACK_B R2, R148.reuse ;  /* 0x00000094ff02723e */ /* 0x080fe200020004ff */
[--C-:B------:R-:W-:Y:S01]  /*a9a0*/  HADD2.F32 R94, -RZ, R8.reuse.H0_H0 ;  /* 0x20000008ff5e7230 */ /* 0x100fe20000004100 */
[----:B------:R-:W-:Y:S01]  /*a9b0*/  F2FP.F16.E5M2.UNPACK_B R148, R148.H1 ;  /* 0x00000094ff94723e */ /* 0x000fe200030004ff */
[----:B------:R-:W-:Y:S01]  /*a9c0*/  HADD2.F32 R97, -RZ, R8.H1_H1 ;  /* 0x30000008ff617230 */ /* 0x000fe20000004100 */
[----:B------:R-:W-:Y:S01]  /*a9d0*/  F2FP.F16.E5M2.UNPACK_B R149, R149.H1 ;  /* 0x00000095ff95723e */ /* 0x000fe200030004ff */
[--C-:B------:R-:W-:Y:S01]  /*a9e0*/  HADD2.F32 R98, -RZ, R7.reuse.H0_H0 ;  /* 0x20000007ff627230 */ /* 0x100fe20000004100 */
[----:B------:R-:W-:Y:S01]  /*a9f0*/  F2FP.F16.E5M2.UNPACK_B R150, R150.H1 ;  /* 0x00000096ff96723e */ /* 0x000fe200030004ff */
[----:B------:R-:W-:Y:S01]  /*aa00*/  HADD2.F32 R101, -RZ, R7.H1_H1 ;  /* 0x30000007ff657230 */ /* 0x000fe20000004100 */
[----:B------:R-:W-:Y:S01]  /*aa10*/  F2FP.F16.E5M2.UNPACK_B R151, R151.H1 ;  /* 0x00000097ff97723e */ /* 0x000fe200030004ff */
[--C-:B------:R-:W-:Y:S01]  /*aa20*/  HADD2.F32 R102, -RZ, R6.reuse.H0_H0 ;  /* 0x20000006ff667230 */ /* 0x100fe20000004100 */
[----:B------:R-:W-:Y:S01]  /*aa30*/  IADD3 R191, PT, PT, R191, 0x130, RZ ;  /* 0x00000130bfbf7810 */ /* 0x000fe20007ffe0ff */
[----:B------:R-:W-:Y:S01]  /*aa40*/  HADD2.F32 R105, -RZ, R6.H1_H1 ;  /* 0x30000006ff697230 */ /* 0x000fe20000004100 */
[----:B------:R-:W-:Y:S01]  /*aa50*/  F2FP.F16.E5M2.UNPACK_B R138, R163 ;  /* 0x000000a3ff8a723e */ /* 0x000fe200020004ff */
[--C-:B------:R-:W-:Y:S01]  /*aa60*/  HADD2.F32 R106, -RZ, R5.reuse.H0_H0 ;  /* 0x20000005ff6a7230 */ /* 0x100fe20000004100 */
[----:B------:R-:W-:Y:S01]  /*aa70*/  LOP3.LUT R191, R191, 0xfefffff8, RZ, 0xc0, !PT ;  /* 0xfefffff8bfbf7812 */ /* 0x000fe200078ec0ff */
[----:B------:R-:W-:Y:S01]  /*aa80*/  HADD2.F32 R109, -RZ, R5.H1_H1 ;  /* 0x30000005ff6d7230 */ /* 0x000fe20000004100 */
[----:B------:R-:W-:Y:S01]  /*aa90*/  F2FP.F16.E5M2.UNPACK_B R116, R157 ;  /* 0x0000009dff74723e */ /* 0x000fe200020004ff */
[--C-:B------:R-:W-:Y:S01]  /*aaa0*/  HADD2.F32 R110, -RZ, R4.reuse.H0_H0 ;  /* 0x20000004ff6e7230 */ /* 0x100fe20000004100 */
[----:B------:R-:W-:Y:S01]  /*aab0*/  F2FP.F16.E5M2.UNPACK_B R120, R158 ;  /* 0x0000009eff78723e */ /* 0x000fe200020004ff */
[----:B------:R-:W-:Y:S01]  /*aac0*/  HADD2.F32 R113, -RZ, R4.H1_H1 ;  /* 0x30000004ff717230 */ /* 0x000fe20000004100 */
[----:B------:R-:W-:Y:S01]  /*aad0*/  F2FP.F16.E5M2.UNPACK_B R124, R159 ;  /* 0x0000009fff7c723e */ /* 0x000fe200020004ff */
[----:B------:R-:W1:Y:S01]  /*aae0*/  LDTM.x64 R4, tmem[UR4+0xc0] ;  /* 0x0000c004000479ee */ /* 0x000e620008340000 */
[--C-:B------:R-:W-:Y:S01]  /*aaf0*/  HADD2.F32 R0, -RZ, R2.reuse.H0_H0 ;  /* 0x20000002ff007230 */ /* 0x100fe20000004100 */
[----:B------:R-:W-:Y:S01]  /*ab00*/  NOP ;  /* 0x0000000000007918 */ /* 0x000fe20000000000 */
[----:B-1----:R1:W-:Y:S01]  /*ab10*/  SYNCS.ARRIVE.TRANS64.RED.A1T0 RZ, [R191+URZ], RZ ;  /* 0x000000ffbfff79a7 */ /* 0x0023e200081004ff */
[----:B------:R-:W-:Y:S01]  /*ab20*/  HADD2.F32 R2, -RZ, R2.H1_H1 ;  /* 0x30000002ff027230 */ /* 0x000fe20000004100 */
[----:B------:R-:W-:Y:S01]  /*ab30*/  F2FP.F16.E5M2.UNPACK_B R128, R160 ;  /* 0x000000a0ff80723e */ /* 0x000fe200020004ff */
[--C-:B------:R-:W-:Y:S01]  /*ab40*/  HADD2.F32 R86, -RZ, R149.reuse.H1_H1 ;  /* 0x30000095ff567230 */ /* 0x100fe20000004100 */
[----:B------:R-:W-:Y:S01]  /*ab50*/  F2FP.F16.E5M2.UNPACK_B R132, R161 ;  /* 0x000000a1ff84723e */ /* 0x000fe200020004ff */
[--C-:B------:R-:W-:Y:S01]  /*ab60*/  HADD2.F32 R114, -RZ, R116.reuse.H0_H0 ;  /* 0x20000074ff727230 */ /* 0x100fe20000004100 */
[----:B------:R-:W-:Y:S01]  /*ab70*/  F2FP.F16.E5M2.UNPACK_B R136, R162 ;  /* 0x000000a2ff88723e */ /* 0x000fe200020004ff */
[----:B------:R-:W-:Y:S01]  /*ab80*/  HADD2.F32 R117, -RZ, R116.H1_H1 ;  /* 0x30000074ff757230 */ /* 0x000fe20000004100 */
[----:B------:R-:W-:Y:S01]  /*ab90*/  F2FP.F16.E5M2.UNPACK_B R152, R152.H1 ;  /* 0x00000098ff98723e */ /* 0x000fe200030004ff */
        /* <DEDUP_REMOVED lines=12> */
[C---:B------:R-:W-:Y:S01]  /*ac60*/  FMUL R4, R78.reuse, R4 ;  /* 0x000000044e047220 */ /* 0x040fe20000400000 */
[C---:B------:R-:W-:Y:S01]  /*ac70*/  FMUL R5, R78.reuse, R5 ;  /* 0x000000054e057220 */ /* 0x040fe20000400000 */
[----:B------:R-:W-:Y:S02]  /*ac80*/  HADD2.F32 R3, -RZ, R148.H0_H0 ;  /* 0x20000094ff037230 */ /* 0x000fe40000004100 */
        /* <DEDUP_REMOVED lines=9> */
[----:B------:R-:W-:Y:S02]  /*ad20*/  HADD2.F32 R130, -RZ, R132.H0_H0 ;  /* 0x20000084ff827230 */ /* 0x000fe40000004100 */
[C---:B------:R-:W-:Y:S01]  /*ad30*/  FMUL R6, R78.reuse, R6 ;  /* 0x000000064e067220 */ /* 0x040fe20000400000 */
[----:B------:R-:W-:Y:S02]  /*ad40*/  HADD2.F32 R82, -RZ, R148.H1_H1 ;  /* 0x30000094ff527230 */ /* 0x000fe40000004100 */
[C---:B------:R-:W-:Y:S01]  /*ad50*/  FMUL R7, R78.reuse, R7 ;  /* 0x000000074e077220 */ /* 0x040fe20000400000 */
[----:B------:R-:W-:Y:S02]  /*ad60*/  HADD2.F32 R85, -RZ, R149.H0_H0 ;  /* 0x20000095ff557230 */ /* 0x000fe40000004100 */
[C---:B------:R-:W-:Y:S01]  /*ad70*/  FFMA R6, R81.reuse, R3, R6 ;  /* 0x0000000351067223 */ /* 0x040fe20000000006 */
[----:B------:R-:W-:Y:S02]  /*ad80*/  HADD2.F32 R133, -RZ, R132.H1_H1 ;  /* 0x30000084ff857230 */ /* 0x000fe40000004100 */
[C---:B------:R-:W-:Y:S01]  /*ad90*/  FFMA R7, R81.reuse, R82, R7 ;  /* 0x0000005251077223 */ /* 0x040fe20000000007 */
[C---:B------:R-:W-:Y:S01]  /*ada0*/  FFMA R8, R81.reuse, R83, R8 ;  /* 0x0000005351087223 */ /* 0x040fe20000000008 */
[C---:B------:R-:W-:Y:S01]  /*adb0*/  FFMA R9, R81.reuse, R84, R9 ;  /* 0x0000005451097223 */ /* 0x040fe20000000009 */
[--C-:B------:R-:W-:Y:S02]  /*adc0*/  HADD2.F32 R82, -RZ, R138.reuse.H0_H0 ;  /* 0x2000008aff527230 */ /* 0x100fe40000004100 */
[C---:B------:R-:W-:Y:S01]  /*add0*/  FMUL R10, R78.reuse, R10 ;  /* 0x0000000a4e0a7220 */ /* 0x040fe20000400000 */
[----:B------:R-:W-:Y:S02]  /*ade0*/  HADD2.F32 R83, -RZ, R138.H1_H1 ;  /* 0x3000008aff537230 */ /* 0x000fe40000004100 */
[C---:B------:R-:W-:Y:S01]  /*adf0*/  FMUL R11, R78.reuse, R11 ;  /* 0x0000000b4e0b7220 */ /* 0x040fe20000400000 */
[----:B------:R-:W-:Y:S02]  /*ae00*/  HADD2.F32 R89, -RZ, R150.H0_H0 ;  /* 0x20000096ff597230 */ /* 0x000fe40000004100 */
[C---:B------:R-:W-:Y:S01]  /*ae10*/  FFMA R10, R81.reuse, R85, R10 ;  /* 0x00000055510a7223 */ /* 0x040fe2000000000a */
[--C-:B------:R-:W-:Y:S02]  /*ae20*/  HADD2.F32 R134, -RZ, R136.reuse.H0_H0 ;  /* 0x20000088ff867230 */ /* 0x100fe40000004100 */
[C---:B------:R-:W-:Y:S01]  /*ae30*/  FFMA R11, R81.reuse, R86, R11 ;  /* 0x00000056510b7223 */ /* 0x040fe2000000000b */
[C---:B------:R-:W-:Y:S01]  /*ae40*/  FFMA R12, R81.reuse, R87, R12 ;  /* 0x00000057510c7223 */ /* 0x040fe2000000000c */
[----:B------:R-:W-:Y:S01]  /*ae50*/  FFMA R13, R81, R88, R13 ;  /* 0x00000058510d7223 */ /* 0x000fe2000000000d */
[----:B------:R-:W-:Y:S01]  /*ae60*/  F2FP.SATFINITE.E5M2.F32.PACK_AB_MERGE_C R86, R7, R6, RZ ;  /* 0x000000060756723e */ /* 0x000fe200048060ff */
[C---:B------:R-:W-:Y:S01]  /*ae70*/  FMUL R7, R78.reuse, R20 ;  /* 0x000000144e077220 */ /* 0x040fe20000400000 */
[----:B------:R-:W-:Y:S01]  /*ae80*/  F2FP.SATFINITE.E5M2.F32.PACK_AB_MERGE_C R138, R11, R10, RZ ;  /* 0x0000000a0b8a723e */ /* 0x000fe200048060ff */
[C---:B------:R-:W-:Y:S01]  /*ae90*/  FMUL R10, R78.reuse, R21 ;  /* 0x000000154e0a7220 */ /* 0x040fe20000400000 */
[C---:B------:R-:W-:Y:S01]  /*aea0*/  FMUL R21, R78.reuse, R28 ;  /* 0x0000001c4e157220 */ /* 0x040fe20000400000 */
[----:B------:R-:W-:Y:S02]  /*aeb0*/  HADD2.F32 R137, -RZ, R136.H1_H1 ;  /* 0x30000088ff897230 */ /* 0x000fe40000004100 */
[C---:B------:R-:W-:Y:S01]  /*aec0*/  FMUL R14, R78.reuse, R14 ;  /* 0x0000000e4e0e7220 */ /* 0x040fe20000400000 */
[----:B------:R-:W-:Y:S02]  /*aed0*/  HADD2.F32 R90, -RZ, R150.H1_H1 ;  /* 0x30000096ff5a7230 */ /* 0x000fe40000004100 */
[C---:B------:R-:W-:Y:S01]  /*aee0*/  FMUL R15, R78.reuse, R15 ;  /* 0x0000000f4e0f7220 */ /* 0x040fe20000400000 */
[--C-:B------:R-:W-:Y:S02]  /*aef0*/  HADD2.F32 R92, -RZ, R151.reuse.H0_H0 ;  /* 0x20000097ff5c7230 */ /* 0x100fe40000004100 */
[C---:B------:R-:W-:Y:S01]  /*af00*/  FFMA R14, R81.reuse, R89, R14 ;  /* 0x00000059510e7223 */ /* 0x040fe2000000000e */
[----:B------:R-:W-:Y:S02]  /*af10*/  HADD2.F32 R95, -RZ, R151.H1_H1 ;  /* 0x30000097ff5f7230 */ /* 0x000fe40000004100 */
[C---:B------:R-:W-:Y:S01]  /*af20*/  FFMA R15, R81.reuse, R90, R15 ;  /* 0x0000005a510f7223 */ /* 0x040fe2000000000f */
[C---:B------:R-:W-:Y:S01]  /*af30*/  FFMA R0, R81.reuse, R91, R0 ;  /* 0x0000005b51007223 */ /* 0x040fe20000000000 */
[----:B------:R-:W-:Y:S01]  /*af40*/  FFMA R2, R81, R93, R2 ;  /* 0x0000005d51027223 */ /* 0x000fe20000000002 */
[C---:B------:R-:W-:Y:S01]  /*af50*/  FMUL R3, R78.reuse, R18 ;  /* 0x000000124e037220 */ /* 0x040fe20000400000 */
[C---:B------:R-:W-:Y:S01]  /*af60*/  FMUL R18, R78.reuse, R25 ;  /* 0x000000194e127220 */ /* 0x040fe20000400000 */
[----:B------:R-:W-:Y:S01]  /*af70*/  F2FP.SATFINITE.E5M2.F32.PACK_AB_MERGE_C R14, R15, R14, RZ ;  /* 0x0000000e0f0e723e */ /* 0x000fe200048060ff */
[C---:B------:R-:W-:Y:S01]  /*af80*/  FMUL R25, R78.reuse, R32 ;  /* 0x000000204e197220 */ /* 0x040fe20000400000 */
[C---:B------:R-:W-:Y:S01]  /*af90*/  FFMA R3, R81.reuse, R92, R3 ;  /* 0x0000005c51037223 */ /* 0x040fe20000000003 */
[C---:B------:R-:W-:Y:S01]  /*afa0*/  FMUL R6, R78.reuse, R19 ;  /* 0x000000134e067220 */ /* 0x040fe20000400000 */
[--C-:B------:R-:W-:Y:S02]  /*afb0*/  HADD2.F32 R96, -RZ, R152.reuse.H0_H0 ;  /* 0x20000098ff607230 */ /* 0x100fe40000004100 */
[C---:B------:R-:W-:Y:S01]  /*afc0*/  FMUL R11, R78.reuse, R22 ;  /* 0x000000164e0b7220 */ /* 0x040fe20000400000 */
[----:B------:R-:W-:Y:S02]  /*afd0*/  HADD2.F32 R99, -RZ, R152.H1_H1 ;  /* 0x30000098ff637230 */ /* 0x000fe40000004100 */
[C---:B------:R-:W-:Y:S01]  /*afe0*/  FFMA R6, R81.reuse, R95, R6 ;  /* 0x0000005f51067223 */ /* 0x040fe20000000006 */
[C---:B------:R-:W-:Y:S01]  /*aff0*/  FFMA R7, R81.reuse, R94, R7 ;  /* 0x0000005e51077223 */ /* 0x040fe20000000007 */
[C---:B------:R-:W-:Y:S01]  /*b000*/  FFMA R10, R81.reuse, R97, R10 ;  /* 0x00000061510a7223 */ /* 0x040fe2000000000a */
[C---:B------:R-:W-:Y:S01]  /*b010*/  FFMA R11, R81.reuse, R96, R11 ;  /* 0x00000060510b7223 */ /* 0x040fe2000000000b */
[----:B------:R-:W-:Y:S01]  /*b020*/  FMUL R22, R78, R29 ;  /* 0x0000001d4e167220 */ /* 0x000fe20000400000 */
[----:B------:R-:W-:Y:S01]  /*b030*/  F2FP.SATFINITE.E5M2.F32.PACK_AB_MERGE_C R3, R6, R3, RZ ;  /* 0x000000030603723e */ /* 0x000fe200048060ff */
[C---:B------:R-:W-:Y:S01]  /*b040*/  FMUL R29, R78.reuse, R36 ;  /* 0x000000244e1d7220 */ /* 0x040fe20000400000 */
        /* <DEDUP_REMOVED lines=11> */
[----:B------:R-:W-:Y:S01]  /*b100*/  FMUL R20, R78, R27 ;  /* 0x0000001b4e147220 */ /* 0x000fe20000400000 */
[--C-:B------:R-:W-:Y:S01]  /*b110*/  HADD2.F32 R104, -RZ, R154.reuse.H0_H0 ;  /* 0x2000009aff687230 */ /* 0x100fe20000004100 */
[----:B------:R-:W-:Y:S01]  /*b120*/  F2FP.SATFINITE.E5M2.F32.PACK_AB_MERGE_C R16, R10, R7, R16 ;  /* 0x000000070a10723e */ /* 0x000fe20004806010 */
[----:B------:R-:W-:Y:S02]  /*b130*/  HADD2.F32 R107, -RZ, R154.H1_H1 ;  /* 0x3000009aff6b7230 */ /* 0x000fe40000004100 */
        /* <DEDUP_REMOVED lines=28> */
[----:B------:R-:W-:Y:S01]  /*b300*/  F2FP.F16.E5M2.UNPACK_B R159, R159.H1 ;  /* 0x0000009fff9f723e */ /* 0x000fe200030004ff */
[----:B------:R-:W-:Y:S01]  /*b310*/  FMUL R38, R78, R45 ;  /* 0x0000002d4e267220 */ /* 0x000fe20000400000 */
[----:B------:R-:W-:Y:S01]  /*b320*/  F2FP.SATFINITE.E5M2.F32.PACK_AB_MERGE_C R19, R28, R27, RZ ;  /* 0x0000001b1c13723e */ /* 0x000fe200048060ff */
[----:B------:R-:W-:Y:S01]  /*b330*/  FFMA R31, R81, R112, R31 ;  /* 0x00000070511f7223 */ /* 0x000fe2000000001f */
[C---:B------:R-:W-:Y:S01]  /*b340*/  FMUL R45, R78.reuse, R52 ;  /* 0x000000344e2d7220 */ /* 0x040fe20000400000 */
[C---:B------:R-:W-:Y:S01]  /*b350*/  FMUL R52, R78.reuse, R59 ;  /* 0x0000003b4e347220 */ /* 0x040fe20000400000 */
[----:B------:R-:W-:Y:S01]  /*b360*/  F2FP.F16.E5M2.UNPACK_B R160, R160.H1 ;  /* 0x000000a0ffa0723e */ /* 0x000fe200030004ff */
[C---:B------:R-:W-:Y:S01]  /*b370*/  FMUL R59, R78.reuse, R66 ;  /* 0x000000424e3b7220 */ /* 0x040fe20000400000 */
[----:B------:R-:W-:Y:S01]  /*b380*/  F2FP.SATFINITE.E5M2.F32.PACK_AB_MERGE_C R66, R13, R12, R14 ;  /* 0x0000000c0d42723e */ /* 0x000fe2000480600e */
        /* <DEDUP_REMOVED lines=11> */
[C---:B------:R-:W-:Y:S01]  /*b440*/  FFMA R35, R81.reuse, R116, R35 ;  /* 0x0000007451237223 */ /* 0x040fe20000000023 */
[C---:B------:R-:W-:Y:S01]  /*b450*/  FMUL R36, R78.reuse, R43 ;  /* 0x0000002b4e247220 */ /* 0x040fe20000400000 */
[--C-:B------:R-:W-:Y:S02]  /*b460*/  HADD2.F32 R120, -RZ, R158.reuse.H0_H0 ;  /* 0x2000009eff787230 */ /* 0x100fe40000004100 */
[C---:B------:R-:W-:Y:S01]  /*b470*/  FMUL R39, R78.reuse, R46 ;  /* 0x0000002e4e277220 */ /* 0x040fe20000400000 */
[----:B------:R-:W-:Y:S02]  /*b480*/  HADD2.F32 R123, -RZ, R158.H1_H1 ;  /* 0x3000009eff7b7230 */ /* 0x000fe40000004100 */
        /* <DEDUP_REMOVED lines=11> */
[C---:B------:R-:W-:Y:S01]  /*b540*/  FFMA R42, R81.reuse, R125, R42 ;  /* 0x0000007d512a7223 */ /* 0x040fe2000000002a */
[C---:B------:R-:W-:Y:S01]  /*b550*/  FMUL R46, R78.reuse, R53 ;  /* 0x000000354e2e7220 */ /* 0x040fe20000400000 */
[--C-:B------:R-:W-:Y:S02]  /*b560*/  HADD2.F32 R128, -RZ, R160.reuse.H0_H0 ;  /* 0x200000a0ff807230 */ /* 0x100fe40000004100 */
[C---:B------:R-:W-:Y:S01]  /*b570*/  FMUL R50, R78.reuse, R57 ;  /* 0x000000394e327220 */ /* 0x040fe20000400000 */
[C---:B------:R-:W-:Y:S01]  /*b580*/  FMUL R51, R78.reuse, R58 ;  /* 0x0000003a4e337220 */ /* 0x040fe20000400000 */
[C---:B------:R-:W-:Y:S01]  /*b590*/  FMUL R53, R78.reuse, R60 ;  /* 0x0000003c4e357220 */ /* 0x040fe20000400000 */
[C---:B------:R-:W-:Y:S01]  /*b5a0*/  FFMA R43, R81.reuse, R124, R43 ;  /* 0x0000007c512b7223 */ /* 0x040fe2000000002b */
[----:B------:R-:W-:Y:S02]  /*b5b0*/  HADD2.F32 R131, -RZ, R160.H1_H1 ;  /* 0x300000a0ff837230 */ /* 0x000fe40000004100 */
[C---:B------:R-:W-:Y:S01]  /*b5c0*/  FMUL R47, R78.reuse, R54 ;  /* 0x000000364e2f7220 */ /* 0x040fe20000400000 */
[C---:B------:R-:W-:Y:S01]  /*b5d0*/  FMUL R57, R78.reuse, R64 ;  /* 0x000000404e397220 */ /* 0x040fe20000400000 */
[C---:B------:R-:W-:Y:S01]  /*b5e0*/  FMUL R58, R78.reuse, R65 ;  /* 0x000000414e3a7220 */ /* 0x040fe20000400000 */
[C---:B------:R-:W-:Y:S01]  /*b5f0*/  FMUL R60, R78.reuse, R67 ;  /* 0x000000434e3c7220 */ /* 0x040fe20000400000 */
[----:B------:R-:W-:Y:S01]  /*b600*/  FFMA R44, R81, R127, R44 ;  /* 0x0000007f512c7223 */ /* 0x000fe2000000002c */
[C---:B------:R-:W-:Y:S01]  /*b610*/  FMUL R48, R78.reuse, R55 ;  /* 0x000000374e307220 */ /* 0x040fe20000400000 */
[----:B------:R-:W-:Y:S01]  /*b620*/  F2FP.SATFINITE.E5M2.F32.PACK_AB_MERGE_C R64, R5, R4, R86 ;  /* 0x000000040540723e */ /* 0x000fe20004806056 */
[----:B------:R-:W-:Y:S01]  /*b630*/  FFMA R45, R81, R126, R45 ;  /* 0x0000007e512d7223 */ /* 0x000fe2000000002d */
[----:B------:R-:W-:Y:S01]  /*b640*/  F2FP.SATFINITE.E5M2.F32.PACK_AB_MERGE_C R65, R9, R8, R138 ;  /* 0x000000080941723e */ /* 0x000fe2000480608a */
[----:B------:R-:W-:Y:S01]  /*b650*/  FMUL R49, R78, R56 ;  /* 0x000000384e317220 */ /* 0x000fe20000400000 */
[----:B------:R-:W-:Y:S01]  /*b660*/  F2FP.SATFINITE.E5M2.F32.PACK_AB_MERGE_C R67, R2, R0, R3 ;  /* 0x000000000243723e */ /* 0x000fe20004806003 */
[C---:B------:R-:W-:Y:S01]  /*b670*/  FFMA R46, R81.reuse, R129, R46 ;  /* 0x00000081512e7223 */ /* 0x040fe2000000002e */
[----:B------:R-:W-:Y:S01]  /*b680*/  F2FP.F16.E5M2.UNPACK_B R162, R162.H1 ;  /* 0x000000a2ffa2723e */ /* 0x000fe200030004ff */
[--C-:B------:R-:W-:Y:S02]  /*b690*/  HADD2.F32 R132, -RZ, R161.reuse.H0_H0 ;  /* 0x200000a1ff847230 */ /* 0x100fe40000004100 */
[C---:B------:R-:W-:Y:S01]  /*b6a0*/  FFMA R47, R81.reuse, R128, R47 ;  /* 0x00000080512f7223 */ /* 0x040fe2000000002f */
[----:B------:R1:W-:Y:S01]  /*b6b0*/  STS.128 [R172+UR49+0xa200], R64 ;  /* 0x00a20040ac007988 */ /* 0x0003e20008000c31 */
[----:B------:R-:W-:Y:S02]  /*b6c0*/  HADD2.F32 R135, -RZ, R161.H1_H1 ;  /* 0x300000a1ff877230 */ /* 0x000fe40000004100 */
[C---:B------:R-:W-:Y:S01]  /*b6d0*/  FFMA R48, R81.reuse, R131, R48 ;  /* 0x0000008351307223 */ /* 0x040fe20000000030 */
[C---:B------:R-:W-:Y:S01]  /*b6e0*/  FFMA R49, R81.reuse, R130, R49 ;  /* 0x0000008251317223 */ /* 0x040fe20000000031 */
[----:B------:R-:W-:Y:S01]  /*b6f0*/  F2FP.F16.E5M2.UNPACK_B R163, R163.H1 ;  /* 0x000000a3ffa3723e */ /* 0x000fe200030004ff */
[C---:B------:R-:W-:Y:S01]  /*b700*/  FFMA R50, R81.reuse, R133, R50 ;  /* 0x0000008551327223 */ /* 0x040fe20000000032 */
[----:B------:R-:W-:Y:S01]  /*b710*/  FMUL R54, R78, R61 ;  /* 0x0000003d4e367220 */ /* 0x000fe20000400000 */
[--C-:B------:R-:W-:Y:S01]  /*b720*/  HADD2.F32 R136, -RZ, R162.reuse.H0_H0 ;  /* 0x200000a2ff887230 */ /* 0x100fe20000004100 */
[----:B------:R1:W-:Y:S01]  /*b730*/  STS.128 [R193+0xa010], R16 ;  /* 0x00a01010c1007388 */ /* 0x0003e20000000c00 */
[----:B------:R-:W-:Y:S01]  /*b740*/  F2FP.SATFINITE.E5M2.F32.PACK_AB_MERGE_C R35, R36, R35, RZ ;  /* 0x000000232423723e */ /* 0x000fe200048060ff */
[C---:B------:R-:W-:Y:S01]  /*b750*/  FFMA R51, R81.reuse, R132, R51 ;  /* 0x0000008451337223 */ /* 0x040fe20000000033 */
[----:B------:R-:W-:Y:S01]  /*b760*/  F2FP.SATFINITE.E5M2.F32.PACK_AB_MERGE_C R39, R40, R39, RZ ;  /* 0x000000272827723e */ /* 0x000fe200048060ff */
[----:B------:R-:W-:Y:S02]  /*b770*/  HADD2.F32 R139, -RZ, R162.H1_H1 ;  /* 0x300000a2ff8b7230 */ /* 0x000fe40000004100 */
[C---:B------:R-:W-:Y:S01]  /*b780*/  FMUL R55, R78.reuse, R62 ;  /* 0x0000003e4e377220 */ /* 0x040fe20000400000 */
[C---:B------:R-:W-:Y:S01]  /*b790*/  FFMA R52, R81.reuse, R135, R52 ;  /* 0x0000008751347223 */ /* 0x040fe20000000034 */
[----:B------:R-:W-:Y:S01]  /*b7a0*/  FMUL R56, R78, R63 ;  /* 0x0000003f4e387220 */ /* 0x000fe20000400000 */
[C---:B------:R-:W-:Y:S01]  /*b7b0*/  FFMA R53, R81.reuse, R134, R53 ;  /* 0x0000008651357223 */ /* 0x040fe20000000035 */
[C---:B------:R-:W-:Y:S01]  /*b7c0*/  FFMA R54, R81.reuse, R137, R54 ;  /* 0x0000008951367223 */ /* 0x040fe20000000036 */
[--C-:B------:R-:W-:Y:S02]  /*b7d0*/  HADD2.F32 R84, -RZ, R163.reuse.H0_H0 ;  /* 0x200000a3ff547230 */ /* 0x100fe40000004100 */
[C---:B------:R-:W-:Y:S01]  /*b7e0*/  FFMA R55, R81.reuse, R136, R55 ;  /* 0x0000008851377223 */ /* 0x040fe20000000037 */
[----:B------:R-:W-:Y:S02]  /*b7f0*/  HADD2.F32 R85, -RZ, R163.H1_H1 ;  /* 0x300000a3ff557230 */ /* 0x000fe40000004100 */
[C---:B------:R-:W-:Y:S01]  /*b800*/  FFMA R56, R81.reuse, R139, R56 ;  /* 0x0000008b51387223 */ /* 0x040fe20000000038 */
[----:B------:R-:W-:Y:S01]  /*b810*/  F2FP.SATFINITE.E5M2.F32.PACK_AB_MERGE_C R43, R44, R43, RZ ;  /* 0x0000002b2c2b723e */ /* 0x000fe200048060ff */
[C---:B------:R-:W-:Y:S01]  /*b820*/  FFMA R57, R81.reuse, R82, R57 ;  /* 0x0000005251397223 */ /* 0x040fe20000000039 */
[C---:B------:R-:W-:Y:S01]  /*b830*/  FFMA R58, R81.reuse, R83, R58 ;  /* 0x00000053513a7223 */ /* 0x040fe2000000003a */
[C---:B------:R-:W-:Y:S01]  /*b840*/  FFMA R59, R81.reuse, R84, R59 ;  /* 0x00000054513b7223 */ /* 0x040fe2000000003b */
[----:B------:R-:W-:Y:S01]  /*b850*/  F2FP.SATFINITE.E5M2.F32.PACK_AB_MERGE_C R33, R34, R33, R35 ;  /* 0x000000212221723e */ /* 0x000fe20004806023 */
[----:B------:R-:W-:Y:S01]  /*b860*/  FFMA R60, R81, R85, R60 ;  /* 0x00000055513c7223 */ /* 0x000fe2000000003c */
[----:B------:R-:W-:Y:S02]  /*b870*/  F2FP.SATFINITE.E5M2.F32.PACK_AB_MERGE_C R32, R30, R29, R32 ;  /* 0x0000001d1e20723e */ /* 0x000fe40004806020 */
        /* <DEDUP_REMOVED lines=11> */
[----:B------:R-:W-:Y:S03]  /*b930*/  IADD3 R76, PT, PT, R76, 0x1, RZ ;  /* 0x000000014c4c7810 */ /* 0x000fe60007ffe0ff */
        /* <DEDUP_REMOVED lines=18> */
.L_x_150:
[----:B------:R-:W-:Y:S05]  /*ba60*/  BSYNC.RECONVERGENT B0 ;  /* 0x0000000000007941 */ /* 0x000fea0003800200 */
.L_x_149:
[----:B------:R-:W-:Y:S01]  /*ba70*/  BAR.SYNC.DEFER_BLOCKING 0x1, 0x80 ;  /* 0x0042000000007b1d */ /* 0x000fe20000010000 */
[----:B------:R-:W-:Y:S01]  /*ba80*/  ISETP.NE.AND P2, PT, R190, RZ, PT ;  /* 0x000000ffbe00720c */ /* 0x000fe20003f45270 */
[----:B------:R-:W-:Y:S01]  /*ba90*/  IMAD.IADD R20, R75, 0x1, R147 ;  /* 0x000000014b147824 */ /* 0x000fe200078e0293 */
[----:B------:R-:W-:Y:S01]  /*baa0*/  ISETP.NE.AND P0, PT, R192, 0x2, PT ;  /* 0x00000002c000780c */ /* 0x000fe20003f05270 */
[----:B------:R-:W-:Y:S01]  /*bab0*/  IMAD.IADD R21, R77, 0x1, R170 ;  /* 0x000000014d157824 */ /* 0x000fe200078e02aa */
[----:B------:R-:W-:Y:S02]  /*bac0*/  ISETP.NE.AND P1, PT, R76, 0x2, PT ;  /* 0x000000024c00780c */ /* 0x000fe40003f25270 */
[----:B------:R-:W-:Y:S02]  /*bad0*/  SEL R3, RZ, 0x1, P0 ;  /* 0x00000001ff037807 */ /* 0x000fe40000000000 */
[----:B------:R-:W-:Y:S02]  /*bae0*/  SEL R0, RZ, 0x1, P1 ;  /* 0x00000001ff007807 */ /* 0x000fe40000800000 */
[----:B------:R-:W-:Y:S02]  /*baf0*/  LOP3.LUT R182, R182, R3, RZ, 0x3c, !PT ;  /* 0x00000003b6b67212 */ /* 0x000fe400078e3cff */
[----:B------:R-:W-:Y:S02]  /*bb00*/  LOP3.LUT R183, R183, R0, RZ, 0x3c, !PT ;  /* 0x00000000b7b77212 */ /* 0x000fe400078e3cff */
[----:B------:R-:W-:Y:S02]  /*bb10*/  @P2 R2UR UR36, R179 ;  /* 0x00000000b32422ca */ /* 0x000fe400000e0000 */
[----:B------:R-:W-:Y:S02]  /*bb20*/  SEL R192, R192, RZ, P0 ;  /* 0x000000ffc0c07207 */ /* 0x000fe40000000000 */
[----:B------:R-:W-:Y:S01]  /*bb30*/  SEL R76, R76, RZ, P1 ;  /* 0x000000ff4c4c7207 */ /* 0x000fe20000800000 */
[----:B------:R-:W-:Y:S10]  /*bb40*/  @P2 BRA `(.L_x_151) ;  /* 0xffffff9800dc2947 */ /* 0x000ff4000383ffff */
[----:B------:R-:W-:Y:S05]  /*bb50*/  EXIT ;  /* 0x000000000000794d */ /* 0x000fea0003800000 */
.L_x_25:
[----:B--2---:R2:W4:Y:S02]  /*bb60*/  SYNCS.PHASECHK.TRANS64.TRYWAIT P0, [R3+URZ+0x150], R2 ;  /* 0x00015002030075a7 */ /* 0x00452400080011ff */
[----:B----4-:R-:W-:Y:S05]  /*bb70*/  @!P0 NANOSLEEP.SYNCS 0x989680 ;  /* 0x009896800000895d */ /* 0x010fea0003900000 */
[----:B------:R-:W4:Y:S02]  /*bb80*/  @!P0 SYNCS.PHASECHK.TRANS64 P0, [R3+URZ+0x150], R2 ;  /* 0x00015002030085a7 */ /* 0x000f2400080010ff */
[----:B----4-:R-:W-:Y:S05]  /*bb90*/  @!P0 BRA `(.L_x_25) ;  /* 0xfffffffc00f08947 */ /* 0x010fea000383ffff */
[----:B------:R-:W-:Y:S05]  /*bba0*/  BRA `(.L_x_152) ;  /* 0xffffff5c00487947 */ /* 0x000fea000383ffff */
.L_x_28:
[----:B-1----:R-:W-:-:S07]  /*bbb0*/  MOV R2, UR33 ;  /* 0x0000002100027c02 */ /* 0x002fce0008000f00 */
.L_x_153:
[----:B-1----:R1:W2:Y:S02]  /*bbc0*/  SYNCS.PHASECHK.TRANS64.TRYWAIT P0, [R2+URZ+0x58], R5 ;  /* 0x00005805020075a7 */ /* 0x0022a400080011ff */
[----:B--2---:R-:W-:Y:S05]  /*bbd0*/  @!P0 NANOSLEEP.SYNCS 0x989680 ;  /* 0x009896800000895d */ /* 0x004fea0003900000 */
[----:B------:R-:W2:Y:S02]  /*bbe0*/  @!P0 SYNCS.PHASECHK.TRANS64 P0, [R2+URZ+0x58], R5 ;  /* 0x00005805020085a7 */ /* 0x000ea400080010ff */
[----:B--2---:R-:W-:Y:S05]  /*bbf0*/  @!P0 BRA `(.L_x_153) ;  /* 0xfffffffc00f08947 */ /* 0x004fea000383ffff */
[----:B------:R-:W-:Y:S05]  /*bc00*/  BRA `(.L_x_27) ;  /* 0xffffff5c00ac7947 */ /* 0x000fea000383ffff */
.L_x_35:
[----:B-1----:R-:W-:-:S07]  /*bc10*/  MOV R2, UR17 ;  /* 0x0000001100027c02 */ /* 0x002fce0008000f00 */
.L_x_154:
[----:B-1----:R1:W2:Y:S02]  /*bc20*/  SYNCS.PHASECHK.TRANS64.TRYWAIT P0, [R2+URZ+0x58], R5 ;  /* 0x00005805020075a7 */ /* 0x0022a400080011ff */
[----:B--2---:R-:W-:Y:S05]  /*bc30*/  @!P0 NANOSLEEP.SYNCS 0x989680 ;  /* 0x009896800000895d */ /* 0x004fea0003900000 */
[----:B------:R-:W2:Y:S02]  /*bc40*/  @!P0 SYNCS.PHASECHK.TRANS64 P0, [R2+URZ+0x58], R5 ;  /* 0x00005805020085a7 */ /* 0x000ea400080010ff */
[----:B--2---:R-:W-:Y:S05]  /*bc50*/  @!P0 BRA `(.L_x_154) ;  /* 0xfffffffc00f08947 */ /* 0x004fea000383ffff */
[----:B------:R-:W-:Y:S05]  /*bc60*/  BRA `(.L_x_34) ;  /* 0xffffff6000647947 */ /* 0x000fea000383ffff */
.L_x_40:
[----:B-1----:R1:W2:Y:S02]  /*bc70*/  SYNCS.PHASECHK.TRANS64.TRYWAIT P0, [R2+URZ+0x100], R3 ;  /* 0x00010003020075a7 */ /* 0x0022a400080011ff */
[----:B--2---:R-:W-:Y:S05]  /*bc80*/  @!P0 NANOSLEEP.SYNCS 0x989680 ;  /* 0x009896800000895d */ /* 0x004fea0003900000 */
[----:B------:R-:W2:Y:S02]  /*bc90*/  @!P0 SYNCS.PHASECHK.TRANS64 P0, [R2+URZ+0x100], R3 ;  /* 0x00010003020085a7 */ /* 0x000ea400080010ff */
[----:B--2---:R-:W-:Y:S05]  /*bca0*/  @!P0 BRA `(.L_x_40) ;  /* 0xfffffffc00f08947 */ /* 0x004fea000383ffff */
[----:B------:R-:W-:Y:S05]  /*bcb0*/  BRA `(.L_x_155) ;  /* 0xffffff6400047947 */ /* 0x000fea000383ffff */
.L_x_44:
[----:B---3--:R-:W-:-:S07]  /*bcc0*/  MOV R0, UR4 ;  /* 0x0000000400007c02 */ /* 0x008fce0008000f00 */
.L_x_156:
[----:B-1----:R1:W2:Y:S02]  /*bcd0*/  SYNCS.PHASECHK.TRANS64.TRYWAIT P0, [R0+URZ], R3 ;  /* 0x00000003000075a7 */ /* 0x0022a400080011ff */
[----:B--2---:R-:W-:Y:S05]  /*bce0*/  @!P0 NANOSLEEP.SYNCS 0x989680 ;  /* 0x009896800000895d */ /* 0x004fea0003900000 */
[----:B------:R-:W2:Y:S02]  /*bcf0*/  @!P0 SYNCS.PHASECHK.TRANS64 P0, [R0+URZ], R3 ;  /* 0x00000003000085a7 */ /* 0x000ea400080010ff */
[----:B--2---:R-:W-:Y:S05]  /*bd00*/  @!P0 BRA `(.L_x_156) ;  /* 0xfffffffc00f08947 */ /* 0x004fea000383ffff */
[----:B------:R-:W-:Y:S05]  /*bd10*/  BRA `(.L_x_157) ;  /* 0xffffff6800747947 */ /* 0x000fea000383ffff */
.L_x_45:
[----:B---3--:R-:W-:-:S07]  /*bd20*/  MOV R0, UR4 ;  /* 0x0000000400007c02 */ /* 0x008fce0008000f00 */
.L_x_158:
[----:B-1----:R1:W2:Y:S02]  /*bd30*/  SYNCS.PHASECHK.TRANS64.TRYWAIT P0, [R0+URZ], R3 ;  /* 0x00000003000075a7 */ /* 0x0022a400080011ff */
[----:B--2---:R-:W-:Y:S05]  /*bd40*/  @!P0 NANOSLEEP.SYNCS 0x989680 ;  /* 0x009896800000895d */ /* 0x004fea0003900000 */
[----:B------:R-:W2:Y:S02]  /*bd50*/  @!P0 SYNCS.PHASECHK.TRANS64 P0, [R0+URZ], R3 ;  /* 0x00000003000085a7 */ /* 0x000ea400080010ff */
[----:B--2---:R-:W-:Y:S05]  /*bd60*/  @!P0 BRA `(.L_x_158) ;  /* 0xfffffffc00f08947 */ /* 0x004fea000383ffff */
[----:B------:R-:W-:Y:S05]  /*bd70*/  BRA `(.L_x_159) ;  /* 0xffffff6800807947 */ /* 0x000fea000383ffff */
.L_x_46:
[----:B---3--:R-:W-:-:S07]  /*bd80*/  MOV R0, UR4 ;  /* 0x0000000400007c02 */ /* 0x008fce0008000f00 */
.L_x_160:
[----:B-1----:R1:W2:Y:S02]  /*bd90*/  SYNCS.PHASECHK.TRANS64.TRYWAIT P0, [R0+URZ], R3 ;  /* 0x00000003000075a7 */ /* 0x0022a400080011ff */
[----:B--2---:R-:W-:Y:S05]  /*bda0*/  @!P0 NANOSLEEP.SYNCS 0x989680 ;  /* 0x009896800000895d */ /* 0x004fea0003900000 */
[----:B------:R-:W2:Y:S02]  /*bdb0*/  @!P0 SYNCS.PHASECHK.TRANS64 P0, [R0+URZ], R3 ;  /* 0x00000003000085a7 */ /* 0x000ea400080010ff */
[----:B--2---:R-:W-:Y:S05]  /*bdc0*/  @!P0 BRA `(.L_x_160) ;  /* 0xfffffffc00f08947 */ /* 0x004fea000383ffff */
[----:B------:R-:W-:Y:S05]  /*bdd0*/  BRA `(.L_x_161) ;  /* 0xffffff68008c7947 */ /* 0x000fea000383ffff */
.L_x_47:
[----:B---3--:R-:W-:-:S07]  /*bde0*/  MOV R0, UR4 ;  /* 0x0000000400007c02 */ /* 0x008fce0008000f00 */
.L_x_162:
[----:B-1----:R1:W2:Y:S02]  /*bdf0*/  SYNCS.PHASECHK.TRANS64.TRYWAIT P0, [R0+URZ], R3 ;  /* 0x00000003000075a7 */ /* 0x0022a400080011ff */
[----:B--2---:R-:W-:Y:S05]  /*be00*/  @!P0 NANOSLEEP.SYNCS 0x989680 ;  /* 0x009896800000895d */ /* 0x004fea0003900000 */
[----:B------:R-:W2:Y:S02]  /*be10*/  @!P0 SYNCS.PHASECHK.TRANS64 P0, [R0+URZ], R3 ;  /* 0x00000003000085a7 */ /* 0x000ea400080010ff */
[----:B--2---:R-:W-:Y:S05]  /*be20*/  @!P0 BRA `(.L_x_162) ;  /* 0xfffffffc00f08947 */ /* 0x004fea000383ffff */
[----:B------:R-:W-:Y:S05]  /*be30*/  BRA `(.L_x_163) ;  /* 0xffffff6800987947 */ /* 0x000fea000383ffff */
.L_x_48:
[----:B---3--:R-:W-:-:S07]  /*be40*/  MOV R0, UR4 ;  /* 0x0000000400007c02 */ /* 0x008fce0008000f00 */
.L_x_164:
[----:B-1----:R1:W2:Y:S02]  /*be50*/  SYNCS.PHASECHK.TRANS64.TRYWAIT P0, [R0+URZ], R3 ;  /* 0x00000003000075a7 */ /* 0x0022a400080011ff */
[----:B--2---:R-:W-:Y:S05]  /*be60*/  @!P0 NANOSLEEP.SYNCS 0x989680 ;  /* 0x009896800000895d */ /* 0x004fea0003900000 */
[----:B------:R-:W2:Y:S02]  /*be70*/  @!P0 SYNCS.PHASECHK.TRANS64 P0, [R0+URZ], R3 ;  /* 0x00000003000085a7 */ /* 0x000ea400080010ff */
[----:B--2---:R-:W-:Y:S05]  /*be80*/  @!P0 BRA `(.L_x_164) ;  /* 0xfffffffc00f08947 */ /* 0x004fea000383ffff */
[----:B------:R-:W-:Y:S05]  /*be90*/  BRA `(.L_x_165) ;  /* 0xffffff6800a47947 */ /* 0x000fea000383ffff */
.L_x_49:
[----:B---3--:R-:W-:-:S07]  /*bea0*/  MOV R0, UR4 ;  /* 0x0000000400007c02 */ /* 0x008fce0008000f00 */
.L_x_166:
[----:B-1----:R1:W2:Y:S02]  /*beb0*/  SYNCS.PHASECHK.TRANS64.TRYWAIT P0, [R0+URZ], R3 ;  /* 0x00000003000075a7 */ /* 0x0022a400080011ff */
[----:B--2---:R-:W-:Y:S05]  /*bec0*/  @!P0 NANOSLEEP.SYNCS 0x989680 ;  /* 0x009896800000895d */ /* 0x004fea0003900000 */
[----:B------:R-:W2:Y:S02]  /*bed0*/  @!P0 SYNCS.PHASECHK.TRANS64 P0, [R0+URZ], R3 ;  /* 0x00000003000085a7 */ /* 0x000ea400080010ff */
[----:B--2---:R-:W-:Y:S05]  /*bee0*/  @!P0 BRA `(.L_x_166) ;  /* 0xfffffffc00f08947 */ /* 0x004fea000383ffff */
[----:B------:R-:W-:Y:S05]  /*bef0*/  BRA `(.L_x_167) ;  /* 0xffffff6800b07947 */ /* 0x000fea000383ffff */
.L_x_50:
[----:B---3--:R-:W-:-:S07]  /*bf00*/  MOV R0, UR4 ;  /* 0x0000000400007c02 */ /* 0x008fce0008000f00 */
.L_x_168:
[----:B-1----:R1:W2:Y:S02]  /*bf10*/  SYNCS.PHASECHK.TRANS64.TRYWAIT P0, [R0+URZ], R3 ;  /* 0x00000003000075a7 */ /* 0x0022a400080011ff */
[----:B--2---:R-:W-:Y:S05]  /*bf20*/  @!P0 NANOSLEEP.SYNCS 0x989680 ;  /* 0x009896800000895d */ /* 0x004fea0003900000 */
[----:B------:R-:W2:Y:S02]  /*bf30*/  @!P0 SYNCS.PHASECHK.TRANS64 P0, [R0+URZ], R3 ;  /* 0x00000003000085a7 */ /* 0x000ea400080010ff */
[----:B--2---:R-:W-:Y:S05]  /*bf40*/  @!P0 BRA `(.L_x_168) ;  /* 0xfffffffc00f08947 */ /* 0x004fea000383ffff */
[----:B------:R-:W-:Y:S05]  /*bf50*/  BRA `(.L_x_169) ;  /* 0xffffff6800bc7947 */ /* 0x000fea000383ffff */
.L_x_51:
[----:B---3--:R-:W-:-:S07]  /*bf60*/  MOV R0, UR4 ;  /* 0x0000000400007c02 */ /* 0x008fce0008000f00 */
.L_x_170:
[----:B-1----:R1:W2:Y:S02]  /*bf70*/  SYNCS.PHASECHK.TRANS64.TRYWAIT P0, [R0+URZ], R3 ;  /* 0x00000003000075a7 */ /* 0x0022a400080011ff */
[----:B--2---:R-:W-:Y:S05]  /*bf80*/  @!P0 NANOSLEEP.SYNCS 0x989680 ;  /* 0x009896800000895d */ /* 0x004fea0003900000 */
[----:B------:R-:W2:Y:S02]  /*bf90*/  @!P0 SYNCS.PHASECHK.TRANS64 P0, [R0+URZ], R3 ;  /* 0x00000003000085a7 */ /* 0x000ea400080010ff */
[----:B--2---:R-:W-:Y:S05]  /*bfa0*/  @!P0 BRA `(.L_x_170) ;  /* 0xfffffffc00f08947 */ /* 0x004fea000383ffff */
[----:B------:R-:W-:Y:S05]  /*bfb0*/  BRA `(.L_x_171) ;  /* 0xffffff6800c87947 */ /* 0x000fea000383ffff */
.L_x_52:
[----:B---3--:R-:W-:-:S07]  /*bfc0*/  MOV R0, UR4 ;  /* 0x0000000400007c02 */ /* 0x008fce0008000f00 */
.L_x_172:
[----:B-1----:R1:W2:Y:S02]  /*bfd0*/  SYNCS.PHASECHK.TRANS64.TRYWAIT P0, [R0+URZ], R3 ;  /* 0x00000003000075a7 */ /* 0x0022a400080011ff */
[----:B--2---:R-:W-:Y:S05]  /*bfe0*/  @!P0 NANOSLEEP.SYNCS 0x989680 ;  /* 0x009896800000895d */ /* 0x004fea0003900000 */
[----:B------:R-:W2:Y:S02]  /*bff0*/  @!P0 SYNCS.PHASECHK.TRANS64 P0, [R0+URZ], R3 ;  /* 0x00000003000085a7 */ /* 0x000ea400080010ff */
[----:B--2---:R-:W-:Y:S05]  /*c000*/  @!P0 BRA `(.L_x_172) ;  /* 0xfffffffc00f08947 */ /* 0x004fea000383ffff */
[----:B------:R-:W-:Y:S05]  /*c010*/  BRA `(.L_x_173) ;  /* 0xffffff6800d47947 */ /* 0x000fea000383ffff */
.L_x_53:
[----:B---3--:R-:W-:-:S07]  /*c020*/  MOV R0, UR4 ;  /* 0x0000000400007c02 */ /* 0x008fce0008000f00 */
.L_x_174:
[----:B-1----:R1:W2:Y:S02]  /*c030*/  SYNCS.PHASECHK.TRANS64.TRYWAIT P0, [R0+URZ], R3 ;  /* 0x00000003000075a7 */ /* 0x0022a400080011ff */
[----:B--2---:R-:W-:Y:S05]  /*c040*/  @!P0 NANOSLEEP.SYNCS 0x989680 ;  /* 0x009896800000895d */ /* 0x004fea0003900000 */
[----:B------:R-:W2:Y:S02]  /*c050*/  @!P0 SYNCS.PHASECHK.TRANS64 P0, [R0+URZ], R3 ;  /* 0x00000003000085a7 */ /* 0x000ea400080010ff */
[----:B--2---:R-:W-:Y:S05]  /*c060*/  @!P0 BRA `(.L_x_174) ;  /* 0xfffffffc00f08947 */ /* 0x004fea000383ffff */
[----:B------:R-:W-:Y:S05]  /*c070*/  BRA `(.L_x_175) ;  /* 0xffffff6800e07947 */ /* 0x000fea000383ffff */
.L_x_56:
[----:B-1----:R1:W2:Y:S02]  /*c080*/  SYNCS.PHASECHK.TRANS64.TRYWAIT P0, [R0+URZ+0x140], R5 ;  /* 0x00014005000075a7 */ /* 0x0022a400080011ff */
[----:B--2---:R-:W-:Y:S05]  /*c090*/  @!P0 NANOSLEEP.SYNCS 0x989680 ;  /* 0x009896800000895d */ /* 0x004fea0003900000 */
[----:B------:R-:W2:Y:S02]  /*c0a0*/  @!P0 SYNCS.PHASECHK.TRANS64 P0, [R0+URZ+0x140], R5 ;  /* 0x00014005000085a7 */ /* 0x000ea400080010ff */
[----:B--2---:R-:W-:Y:S05]  /*c0b0*/  @!P0 BRA `(.L_x_56) ;  /* 0xfffffffc00f08947 */ /* 0x004fea000383ffff */
[----:B------:R-:W-:Y:S05]  /*c0c0*/  BRA `(.L_x_176) ;  /* 0xffffff6c00407947 */ /* 0x000fea000383ffff */
.L_x_57:
[----:B------:R-:W-:-:S07]  /*c0d0*/  MOV R0, UR5 ;  /* 0x0000000500007c02 */ /* 0x000fce0008000f00 */
.L_x_177:
[----:B-1----:R1:W2:Y:S02]  /*c0e0*/  SYNCS.PHASECHK.TRANS64.TRYWAIT P0, [R0+URZ+0x110], R7 ;  /* 0x00011007000075a7 */ /* 0x0022a400080011ff */
[----:B--2---:R-:W-:Y:S05]  /*c0f0*/  @!P0 NANOSLEEP.SYNCS 0x989680 ;  /* 0x009896800000895d */ /* 0x004fea0003900000 */
[----:B------:R-:W2:Y:S02]  /*c100*/  @!P0 SYNCS.PHASECHK.TRANS64 P0, [R0+URZ+0x110], R7 ;  /* 0x00011007000085a7 */ /* 0x000ea400080010ff */
[----:B--2---:R-:W-:Y:S05]  /*c110*/  @!P0 BRA `(.L_x_177) ;  /* 0xfffffffc00f08947 */ /* 0x004fea000383ffff */
[----:B------:R-:W-:Y:S05]  /*c120*/  BRA `(.L_x_178) ;  /* 0xffffff6c00507947 */ /* 0x000fea000383ffff */
.L_x_58:
[----:B-1----:R1:W2:Y:S02]  /*c130*/  SYNCS.PHASECHK.TRANS64.TRYWAIT P1, [R0+URZ+0x100], R5 ;  /* 0x00010005000075a7 */ /* 0x0022a400080211ff */
[----:B--2---:R-:W-:Y:S05]  /*c140*/  @!P1 NANOSLEEP.SYNCS 0x989680 ;  /* 0x009896800000995d */ /* 0x004fea0003900000 */
[----:B------:R-:W2:Y:S02]  /*c150*/  @!P1 SYNCS.PHASECHK.TRANS64 P1, [R0+URZ+0x100], R5 ;  /* 0x00010005000095a7 */ /* 0x000ea400080210ff */
[----:B--2---:R-:W-:Y:S05]  /*c160*/  @!P1 BRA `(.L_x_58) ;  /* 0xfffffffc00f09947 */ /* 0x004fea000383ffff */
[----:B------:R-:W-:Y:S05]  /*c170*/  BRA `(.L_x_179) ;  /* 0xffffff6c00807947 */ /* 0x000fea000383ffff */
.L_x_61:
[----:B------:R-:W-:-:S07]  /*c180*/  MOV R0, UR5 ;  /* 0x0000000500007c02 */ /* 0x000fce0008000f00 */
.L_x_180:
[----:B-1----:R1:W2:Y:S02]  /*c190*/  SYNCS.PHASECHK.TRANS64.TRYWAIT P0, [R0+URZ+0x110], R3 ;  /* 0x00011003000075a7 */ /* 0x0022a400080011ff */
[----:B--2---:R-:W-:Y:S05]  /*c1a0*/  @!P0 NANOSLEEP.SYNCS 0x989680 ;  /* 0x009896800000895d */ /* 0x004fea0003900000 */
[----:B------:R-:W2:Y:S02]  /*c1b0*/  @!P0 SYNCS.PHASECHK.TRANS64 P0, [R0+URZ+0x110], R3 ;  /* 0x00011003000085a7 */ /* 0x000ea400080010ff */
[----:B--2---:R-:W-:Y:S05]  /*c1c0*/  @!P0 BRA `(.L_x_180) ;  /* 0xfffffffc00f08947 */ /* 0x004fea000383ffff */
[----:B------:R-:W-:Y:S05]  /*c1d0*/  BRA `(.L_x_60) ;  /* 0xffffff6c00d47947 */ /* 0x000fea000383ffff */
.L_x_70:
[----:B-1----:R-:W-:-:S04]  /*c1e0*/  MOV R4, UR6 ;  /* 0x0000000600047c02 */ /* 0x002fc80008000f00 */
[----:B------:R1:W2:Y:S03]  /*c1f0*/  SYNCS.PHASECHK.TRANS64.TRYWAIT P0, [R4+URZ+0x8], R5 ;  /* 0x00000805040075a7 */ /* 0x0002a600080011ff */
[----:B--2---:R-:W-:Y:S05]  /*c200*/  @!P0 NANOSLEEP.SYNCS 0x989680 ;  /* 0x009896800000895d */ /* 0x004fea0003900000 */
[----:B------:R-:W2:Y:S02]  /*c210*/  @!P0 SYNCS.PHASECHK.TRANS64 P0, [R4+URZ+0x8], R5 ;  /* 0x00000805040085a7 */ /* 0x000ea400080010ff */
[----:B--2---:R-:W-:Y:S05]  /*c220*/  @!P0 BRA `(.L_x_70) ;  /* 0xfffffffc00ec8947 */ /* 0x004fea000383ffff */
[----:B------:R-:W-:Y:S05]  /*c230*/  BRA `(.L_x_69) ;  /* 0xffffff7000887947 */ /* 0x000fea000383ffff */
.L_x_72:
[----:B------:R-:W-:Y:S01]  /*c240*/  BSSY B0, `(.L_x_181) ;  /* 0x0000006000007945 */ /* 0x000fe20003800000 */
[----:B------:R-:W-:-:S07]  /*c250*/  MOV R15, 0xffffffff ;  /* 0xffffffff000f7802 */ /* 0x000fce0000000f00 */
[----:B-1---5:R-:W-:Y:S05]  /*c260*/  WARPSYNC.COLLECTIVE R15, `(.L_x_182) ;  /* 0x000000000f0c7348 */ /* 0x022fea0003c00000 */
[----:B------:R-:W-:Y:S02]  /*c270*/  ELECT P6, UR79, PT ;  /* 0x00000000004f782f */ /* 0x000fe400038c0000 */
[----:B------:R-:W-:Y:S01]  /*c280*/  MOV R14, UR79 ;  /* 0x0000004f000e7c02 */ /* 0x000fe20008000f00 */
[----:B-1---5:R-:W-:Y:S10]  /*c290*/  ENDCOLLECTIVE ;  /* 0x000000000000791b */ /* 0x022ff40003800000 */
.L_x_182:
[----:B------:R-:W-:Y:S05]  /*c2a0*/  BSYNC B0 ;  /* 0x0000000000007941 */ /* 0x000fea0003800000 */
.L_x_181:
[----:B------:R-:W-:Y:S05]  /*c2b0*/  BRA `(.L_x_183) ;  /* 0xffffff7000b87947 */ /* 0x000fea000383ffff */
.L_x_74:
[----:B-1----:R-:W-:-:S04]  /*c2c0*/  MOV R2, UR6 ;  /* 0x0000000600027c02 */ /* 0x002fc80008000f00 */
[----:B------:R1:W2:Y:S03]  /*c2d0*/  SYNCS.PHASECHK.TRANS64.TRYWAIT P0, [R2+URZ+0x8], R3 ;  /* 0x00000803020075a7 */ /* 0x0002a600080011ff */
[----:B--2---:R-:W-:Y:S05]  /*c2e0*/  @!P0 NANOSLEEP.SYNCS 0x989680 ;  /* 0x009896800000895d */ /* 0x004fea0003900000 */
[----:B------:R-:W2:Y:S02]  /*c2f0*/  @!P0 SYNCS.PHASECHK.TRANS64 P0, [R2+URZ+0x8], R3 ;  /* 0x00000803020085a7 */ /* 0x000ea400080010ff */
[----:B--2---:R-:W-:Y:S05]  /*c300*/  @!P0 BRA `(.L_x_74) ;  /* 0xfffffffc00ec8947 */ /* 0x004fea000383ffff */
[----:B------:R-:W-:Y:S05]  /*c310*/  BRA `(.L_x_73) ;  /* 0xffffff7000bc7947 */ /* 0x000fea000383ffff */
.L_x_75:
[----:B-1----:R1:W2:Y:S02]  /*c320*/  SYNCS.PHASECHK.TRANS64.TRYWAIT P0, [R0+URZ+0x100], R5 ;  /* 0x00010005000075a7 */ /* 0x0022a400080011ff */
[----:B--2---:R-:W-:Y:S05]  /*c330*/  @!P0 NANOSLEEP.SYNCS 0x989680 ;  /* 0x009896800000895d */ /* 0x004fea0003900000 */
[----:B------:R-:W2:Y:S02]  /*c340*/  @!P0 SYNCS.PHASECHK.TRANS64 P0, [R0+URZ+0x100], R5 ;  /* 0x00010005000085a7 */ /* 0x000ea400080010ff */
[----:B--2---:R-:W-:Y:S05]  /*c350*/  @!P0 BRA `(.L_x_75) ;  /* 0xfffffffc00f08947 */ /* 0x004fea000383ffff */
[----:B------:R-:W-:Y:S05]  /*c360*/  BRA `(.L_x_184) ;  /* 0xffffff7400987947 */ /* 0x000fea000383ffff */
.L_x_77:
[----:B------:R-:W-:-:S07]  /*c370*/  MOV R0, UR10 ;  /* 0x0000000a00007c02 */ /* 0x000fce0008000f00 */
.L_x_185:
[----:B-1----:R1:W2:Y:S02]  /*c380*/  SYNCS.PHASECHK.TRANS64.TRYWAIT P0, [R0+URZ+0x130], R5 ;  /* 0x00013005000075a7 */ /* 0x0022a400080011ff */
[----:B--2---:R-:W-:Y:S05]  /*c390*/  @!P0 NANOSLEEP.SYNCS 0x989680 ;  /* 0x009896800000895d */ /* 0x004fea0003900000 */
[----:B------:R-:W2:Y:S02]  /*c3a0*/  @!P0 SYNCS.PHASECHK.TRANS64 P0, [R0+URZ+0x130], R5 ;  /* 0x00013005000085a7 */ /* 0x000ea400080010ff */
[----:B--2---:R-:W-:Y:S05]  /*c3b0*/  @!P0 BRA `(.L_x_185) ;  /* 0xfffffffc00f08947 */ /* 0x004fea000383ffff */
[----:B------:R-:W-:Y:S05]  /*c3c0*/  BRA `(.L_x_186) ;  /* 0xffffff7400e47947 */ /* 0x000fea000383ffff */
.L_x_80:
[----:B------:R-:W-:Y:S07]  /*c3d0*/  MOV R0, UR9 ;  /* 0x0000000900007c02 */ /* 0x000fee0008000f00 */
.L_x_187:
[----:B-1----:R1:W2:Y:S02]  /*c3e0*/  SYNCS.PHASECHK.TRANS64.TRYWAIT P0, [R0+URZ], R5 ;  /* 0x00000005000075a7 */ /* 0x0022a400080011ff */
[----:B--2---:R-:W-:Y:S05]  /*c3f0*/  @!P0 NANOSLEEP.SYNCS 0x989680 ;  /* 0x009896800000895d */ /* 0x004fea0003900000 */
[----:B------:R-:W2:Y:S02]  /*c400*/  @!P0 SYNCS.PHASECHK.TRANS64 P0, [R0+URZ], R5 ;  /* 0x00000005000085a7 */ /* 0x000ea400080010ff */
[----:B--2---:R-:W-:Y:S05]  /*c410*/  @!P0 BRA `(.L_x_187) ;  /* 0xfffffffc00f08947 */ /* 0x004fea000383ffff */
[----:B------:R-:W-:Y:S05]  /*c420*/  BRA `(.L_x_79) ;  /* 0xffffff7400f87947 */ /* 0x000fea000383ffff */
.L_x_84:
[----:B-1----:R-:W-:-:S07]  /*c430*/  MOV R0, UR5 ;  /* 0x0000000500007c02 */ /* 0x002fce0008000f00 */
.L_x_188:
[----:B-1----:R1:W2:Y:S02]  /*c440*/  SYNCS.PHASECHK.TRANS64.TRYWAIT P0, [R0+URZ], R3 ;  /* 0x00000003000075a7 */ /* 0x0022a400080011ff */
[----:B--2---:R-:W-:Y:S05]  /*c450*/  @!P0 NANOSLEEP.SYNCS 0x989680 ;  /* 0x009896800000895d */ /* 0x004fea0003900000 */
[----:B------:R-:W2:Y:S02]  /*c460*/  @!P0 SYNCS.PHASECHK.TRANS64 P0, [R0+URZ], R3 ;  /* 0x00000003000085a7 */ /* 0x000ea400080010ff */
[----:B--2---:R-:W-:Y:S05]  /*c470*/  @!P0 BRA `(.L_x_188) ;  /* 0xfffffffc00f08947 */ /* 0x004fea000383ffff */
[----:B------:R-:W-:Y:S05]  /*c480*/  BRA `(.L_x_189) ;  /* 0xffffff7800c47947 */ /* 0x000fea000383ffff */
.L_x_87:
[----:B------:R-:W-:-:S07]  /*c490*/  MOV R0, UR8 ;  /* 0x0000000800007c02 */ /* 0x000fce0008000f00 */
.L_x_190:
[----:B-1----:R1:W2:Y:S02]  /*c4a0*/  SYNCS.PHASECHK.TRANS64.TRYWAIT P1, [R0+URZ+0x160], R3 ;  /* 0x00016003000075a7 */ /* 0x0022a400080211ff */
[----:B--2---:R-:W-:Y:S05]  /*c4b0*/  @!P1 NANOSLEEP.SYNCS 0x989680 ;  /* 0x009896800000995d */ /* 0x004fea0003900000 */
[----:B------:R-:W2:Y:S02]  /*c4c0*/  @!P1 SYNCS.PHASECHK.TRANS64 P1, [R0+URZ+0x160], R3 ;  /* 0x00016003000095a7 */ /* 0x000ea400080210ff */
[----:B--2---:R-:W-:Y:S05]  /*c4d0*/  @!P1 BRA `(.L_x_190) ;  /* 0xfffffffc00f09947 */ /* 0x004fea000383ffff */
[----:B------:R-:W-:Y:S05]  /*c4e0*/  BRA `(.L_x_191) ;  /* 0xffffff7c00107947 */ /* 0x000fea000383ffff */
.L_x_92:
[----:B--2---:R2:W4:Y:S02]  /*c4f0*/  SYNCS.PHASECHK.TRANS64.TRYWAIT P0, [R0+URZ+0x100], R3 ;  /* 0x00010003000075a7 */ /* 0x00452400080011ff */
[----:B----4-:R-:W-:Y:S05]  /*c500*/  @!P0 NANOSLEEP.SYNCS 0x989680 ;  /* 0x009896800000895d */ /* 0x010fea0003900000 */
[----:B------:R-:W4:Y:S02]  /*c510*/  @!P0 SYNCS.PHASECHK.TRANS64 P0, [R0+URZ+0x100], R3 ;  /* 0x00010003000085a7 */ /* 0x000f2400080010ff */
[----:B----4-:R-:W-:Y:S05]  /*c520*/  @!P0 BRA `(.L_x_92) ;  /* 0xfffffffc00f08947 */ /* 0x010fea000383ffff */
[----:B------:R-:W-:Y:S05]  /*c530*/  BRA `(.L_x_192) ;  /* 0xffffff8000247947 */ /* 0x000fea000383ffff */
.L_x_95:
[----:B------:R-:W-:Y:S07]  /*c540*/  MOV R0, UR7 ;  /* 0x0000000700007c02 */ /* 0x000fee0008000f00 */
.L_x_193:
[----:B--2---:R2:W4:Y:S02]  /*c550*/  SYNCS.PHASECHK.TRANS64.TRYWAIT P0, [R0+URZ+0xf8], R3 ;  /* 0x0000f803000075a7 */ /* 0x00452400080011ff */
[----:B----4-:R-:W-:Y:S05]  /*c560*/  @!P0 NANOSLEEP.SYNCS 0x989680 ;  /* 0x009896800000895d */ /* 0x010fea0003900000 */
[----:B------:R-:W4:Y:S02]  /*c570*/  @!P0 SYNCS.PHASECHK.TRANS64 P0, [R0+URZ+0xf8], R3 ;  /* 0x0000f803000085a7 */ /* 0x000f2400080010ff */
[----:B----4-:R-:W-:Y:S05]  /*c580*/  @!P0 BRA `(.L_x_193) ;  /* 0xfffffffc00f08947 */ /* 0x010fea000383ffff */
[----:B------:R-:W-:Y:S05]  /*c590*/  BRA `(.L_x_94) ;  /* 0xffffff8400047947 */ /* 0x000fea000383ffff */
.L_x_98:
[----:B------:R-:W-:Y:S07]  /*c5a0*/  MOV R3, UR7 ;  /* 0x0000000700037c02 */ /* 0x000fee0008000f00 */
.L_x_194:
[----:B-1----:R1:W2:Y:S02]  /*c5b0*/  SYNCS.PHASECHK.TRANS64.TRYWAIT P0, [R3+URZ+0xd0], R12 ;  /* 0x0000d00c030075a7 */ /* 0x0022a400080011ff */
[----:B--2---:R-:W-:Y:S05]  /*c5c0*/  @!P0 NANOSLEEP.SYNCS 0x989680 ;  /* 0x009896800000895d */ /* 0x004fea0003900000 */
[----:B------:R-:W2:Y:S02]  /*c5d0*/  @!P0 SYNCS.PHASECHK.TRANS64 P0, [R3+URZ+0xd0], R12 ;  /* 0x0000d00c030085a7 */ /* 0x000ea400080010ff */
[----:B--2---:R-:W-:Y:S05]  /*c5e0*/  @!P0 BRA `(.L_x_194) ;  /* 0xfffffffc00f08947 */ /* 0x004fea000383ffff */
[----:B------:R-:W-:Y:S05]  /*c5f0*/  BRA `(.L_x_195) ;  /* 0xffffff84007c7947 */ /* 0x000fea000383ffff */
.L_x_99:
[----:B-1----:R-:W-:Y:S07]  /*c600*/  MOV R3, UR7 ;  /* 0x0000000700037c02 */ /* 0x002fee0008000f00 */
.L_x_196:
[----:B-1----:R1:W2:Y:S02]  /*c610*/  SYNCS.PHASECHK.TRANS64.TRYWAIT P0, [R3+URZ+0xd8], R12 ;  /* 0x0000d80c030075a7 */ /* 0x0022a400080011ff */
[----:B--2---:R-:W-:Y:S05]  /*c620*/  @!P0 NANOSLEEP.SYNCS 0x989680 ;  /* 0x009896800000895d */ /* 0x004fea0003900000 */
[----:B------:R-:W2:Y:S02]  /*c630*/  @!P0 SYNCS.PHASECHK.TRANS64 P0, [R3+URZ+0xd8], R12 ;  /* 0x0000d80c030085a7 */ /* 0x000ea400080010ff */
[----:B--2---:R-:W-:Y:S05]  /*c640*/  @!P0 BRA `(.L_x_196) ;  /* 0xfffffffc00f08947 */ /* 0x004fea000383ffff */
[----:B------:R-:W-:Y:S05]  /*c650*/  BRA `(.L_x_197) ;  /* 0xffffff8400b87947 */ /* 0x000fea000383ffff */
.L_x_100:
[----:B-1----:R-:W-:Y:S07]  /*c660*/  MOV R3, UR7 ;  /* 0x0000000700037c02 */ /* 0x002fee0008000f00 */
.L_x_198:
[----:B-1----:R1:W2:Y:S02]  /*c670*/  SYNCS.PHASECHK.TRANS64.TRYWAIT P0, [R3+URZ+0xe0], R12 ;  /* 0x0000e00c030075a7 */ /* 0x0022a400080011ff */
[----:B--2---:R-:W-:Y:S05]  /*c680*/  @!P0 NANOSLEEP.SYNCS 0x989680 ;  /* 0x009896800000895d */ /* 0x004fea0003900000 */
[----:B------:R-:W2:Y:S02]  /*c690*/  @!P0 SYNCS.PHASECHK.TRANS64 P0, [R3+URZ+0xe0], R12 ;  /* 0x0000e00c030085a7 */ /* 0x000ea400080010ff */
[----:B--2---:R-:W-:Y:S05]  /*c6a0*/  @!P0 BRA `(.L_x_198) ;  /* 0xfffffffc00f08947 */ /* 0x004fea000383ffff */
[----:B------:R-:W-:Y:S05]  /*c6b0*/  BRA `(.L_x_199) ;  /* 0xffffff8800007947 */ /* 0x000fea000383ffff */
.L_x_101:
[----:B------:R-:W-:Y:S07]  /*c6c0*/  MOV R3, UR7 ;  /* 0x0000000700037c02 */ /* 0x000fee0008000f00 */
.L_x_200:
[----:B-1----:R1:W2:Y:S02]  /*c6d0*/  SYNCS.PHASECHK.TRANS64.TRYWAIT P0, [R3+URZ+0xe8], R12 ;  /* 0x0000e80c030075a7 */ /* 0x0022a400080011ff */
[----:B--2---:R-:W-:Y:S05]  /*c6e0*/  @!P0 NANOSLEEP.SYNCS 0x989680 ;  /* 0x009896800000895d */ /* 0x004fea0003900000 */
[----:B------:R-:W2:Y:S02]  /*c6f0*/  @!P0 SYNCS.PHASECHK.TRANS64 P0, [R3+URZ+0xe8], R12 ;  /* 0x0000e80c030085a7 */ /* 0x000ea400080010ff */
[----:B--2---:R-:W-:Y:S05]  /*c700*/  @!P0 BRA `(.L_x_200) ;  /* 0xfffffffc00f08947 */ /* 0x004fea000383ffff */
[----:B------:R-:W-:Y:S05]  /*c710*/  BRA `(.L_x_201) ;  /* 0xffffff8800887947 */ /* 0x000fea000383ffff */
.L_x_103:
[----:B------:R-:W-:-:S07]  /*c720*/  MOV R0, UR7 ;  /* 0x0000000700007c02 */ /* 0x000fce0008000f00 */
.L_x_202:
[----:B-1----:R1:W4:Y:S02]  /*c730*/  SYNCS.PHASECHK.TRANS64.TRYWAIT P0, [R0+URZ+0xd0], R3 ;  /* 0x0000d003000075a7 */ /* 0x00232400080011ff */
[----:B----4-:R-:W-:Y:S05]  /*c740*/  @!P0 NANOSLEEP.SYNCS 0x989680 ;  /* 0x009896800000895d */ /* 0x010fea0003900000 */
[----:B------:R-:W4:Y:S02]  /*c750*/  @!P0 SYNCS.PHASECHK.TRANS64 P0, [R0+URZ+0xd0], R3 ;  /* 0x0000d003000085a7 */ /* 0x000f2400080010ff */
[----:B----4-:R-:W-:Y:S05]  /*c760*/  @!P0 BRA `(.L_x_202) ;  /* 0xfffffffc00f08947 */ /* 0x010fea000383ffff */
[----:B------:R-:W-:Y:S05]  /*c770*/  BRA `(.L_x_203) ;  /* 0xffffff8800f87947 */ /* 0x000fea000383ffff */
.L_x_104:
[----:B-1----:R-:W-:-:S07]  /*c780*/  MOV R0, UR7 ;  /* 0x0000000700007c02 */ /* 0x002fce0008000f00 */
.L_x_204:
[----:B-1----:R1:W4:Y:S02]  /*c790*/  SYNCS.PHASECHK.TRANS64.TRYWAIT P0, [R0+URZ+0xd8], R3 ;  /* 0x0000d803000075a7 */ /* 0x00232400080011ff */
[----:B----4-:R-:W-:Y:S05]  /*c7a0*/  @!P0 NANOSLEEP.SYNCS 0x989680 ;  /* 0x009896800000895d */ /* 0x010fea0003900000 */
[----:B------:R-:W4:Y:S02]  /*c7b0*/  @!P0 SYNCS.PHASECHK.TRANS64 P0, [R0+URZ+0xd8], R3 ;  /* 0x0000d803000085a7 */ /* 0x000f2400080010ff */
[----:B----4-:R-:W-:Y:S05]  /*c7c0*/  @!P0 BRA `(.L_x_204) ;  /* 0xfffffffc00f08947 */ /* 0x010fea000383ffff */
[----:B------:R-:W-:Y:S05]  /*c7d0*/  BRA `(.L_x_205) ;  /* 0xffffff8800e87947 */ /* 0x000fea000383ffff */
.L_x_105:
[----:B-1----:R-:W-:-:S07]  /*c7e0*/  MOV R0, UR7 ;  /* 0x0000000700007c02 */ /* 0x002fce0008000f00 */
.L_x_206:
[----:B-1----:R1:W4:Y:S02]  /*c7f0*/  SYNCS.PHASECHK.TRANS64.TRYWAIT P0, [R0+URZ+0xe0], R3 ;  /* 0x0000e003000075a7 */ /* 0x00232400080011ff */
[----:B----4-:R-:W-:Y:S05]  /*c800*/  @!P0 NANOSLEEP.SYNCS 0x989680 ;  /* 0x009896800000895d */ /* 0x010fea0003900000 */
[----:B------:R-:W4:Y:S02]  /*c810*/  @!P0 SYNCS.PHASECHK.TRANS64 P0, [R0+URZ+0xe0], R3 ;  /* 0x0000e003000085a7 */ /* 0x000f2400080010ff */
[----:B----4-:R-:W-:Y:S05]  /*c820*/  @!P0 BRA `(.L_x_206) ;  /* 0xfffffffc00f08947 */ /* 0x010fea000383ffff */
[----:B------:R-:W-:Y:S05]  /*c830*/  BRA `(.L_x_207) ;  /* 0xffffff8800d87947 */ /* 0x000fea000383ffff */
.L_x_107:
[----:B--2---:R2:W3:Y:S02]  /*c840*/  SYNCS.PHASECHK.TRANS64.TRYWAIT P0, [R0+URZ+0x100], R3 ;  /* 0x00010003000075a7 */ /* 0x0044e400080011ff */
[----:B---3--:R-:W-:Y:S05]  /*c850*/  @!P0 NANOSLEEP.SYNCS 0x989680 ;  /* 0x009896800000895d */ /* 0x008fea0003900000 */
[----:B------:R-:W3:Y:S02]  /*c860*/  @!P0 SYNCS.PHASECHK.TRANS64 P0, [R0+URZ+0x100], R3 ;  /* 0x00010003000085a7 */ /* 0x000ee400080010ff */
[----:B---3--:R-:W-:Y:S05]  /*c870*/  @!P0 BRA `(.L_x_107) ;  /* 0xfffffffc00f08947 */ /* 0x008fea000383ffff */
[----:B------:R-:W-:Y:S05]  /*c880*/  BRA `(.L_x_208) ;  /* 0xffffff8c00a07947 */ /* 0x000fea000383ffff */
.L_x_118:
[----:B-1----:R1:W3:Y:S02]  /*c890*/  SYNCS.PHASECHK.TRANS64.TRYWAIT P1, [R3+URZ+0xb0], R0 ;  /* 0x0000b000030075a7 */ /* 0x0022e400080211ff */
[----:B---3--:R-:W-:Y:S05]  /*c8a0*/  @!P1 NANOSLEEP.SYNCS 0x989680 ;  /* 0x009896800000995d */ /* 0x008fea0003900000 */
[----:B------:R-:W3:Y:S02]  /*c8b0*/  @!P1 SYNCS.PHASECHK.TRANS64 P1, [R3+URZ+0xb0], R0 ;  /* 0x0000b000030095a7 */ /* 0x000ee400080210ff */
[----:B---3--:R-:W-:Y:S05]  /*c8c0*/  @!P1 BRA `(.L_x_118) ;  /* 0xfffffffc00f09947 */ /* 0x008fea000383ffff */
[----:B------:R-:W-:Y:S05]  /*c8d0*/  BRA `(.L_x_117) ;  /* 0xffffff9800c47947 */ /* 0x000fea000383ffff */
.L_x_120:
[----:B-1----:R1:W4:Y:S02]  /*c8e0*/  SYNCS.PHASECHK.TRANS64.TRYWAIT P0, [R191+URZ+0x120], R2 ;  /* 0x00012002bf0075a7 */ /* 0x00232400080011ff */
[----:B----4-:R-:W-:Y:S05]  /*c8f0*/  @!P0 NANOSLEEP.SYNCS 0x989680 ;  /* 0x009896800000895d */ /* 0x010fea0003900000 */
[----:B------:R-:W4:Y:S02]  /*c900*/  @!P0 SYNCS.PHASECHK.TRANS64 P0, [R191+URZ+0x120], R2 ;  /* 0x00012002bf0085a7 */ /* 0x000f2400080010ff */
[----:B----4-:R-:W-:Y:S05]  /*c910*/  @!P0 BRA `(.L_x_120) ;  /* 0xfffffffc00f08947 */ /* 0x010fea000383ffff */
[----:B------:R-:W-:Y:S05]  /*c920*/  BRA `(.L_x_119) ;  /* 0xffffff9c00207947 */ /* 0x000fea000383ffff */
.L_x_129:
[----:B--2---:R2:W3:Y:S02]  /*c930*/  SYNCS.PHASECHK.TRANS64.TRYWAIT P0, [R206+URZ+0xb0], R3 ;  /* 0x0000b003ce0075a7 */ /* 0x0044e400080011ff */
[----:B---3--:R-:W-:Y:S05]  /*c940*/  @!P0 NANOSLEEP.SYNCS 0x989680 ;  /* 0x009896800000895d */ /* 0x008fea0003900000 */
[----:B------:R-:W3:Y:S02]  /*c950*/  @!P0 SYNCS.PHASECHK.TRANS64 P0, [R206+URZ+0xb0], R3 ;  /* 0x0000b003ce0085a7 */ /* 0x000ee400080010ff */
[----:B---3--:R-:W-:Y:S05]  /*c960*/  @!P0 BRA `(.L_x_129) ;  /* 0xfffffffc00f08947 */ /* 0x008fea000383ffff */
[----:B------:R-:W-:Y:S05]  /*c970*/  BRA `(.L_x_128) ;  /* 0xffffffb0002c7947 */ /* 0x000fea000383ffff */
.L_x_138:
[----:B--2---:R2:W3:Y:S02]  /*c980*/  SYNCS.PHASECHK.TRANS64.TRYWAIT P0, [R0+URZ+0xb0], R7 ;  /* 0x0000b007000075a7 */ /* 0x0044e400080011ff */
[----:B---3--:R-:W-:Y:S05]  /*c990*/  @!P0 NANOSLEEP.SYNCS 0x989680 ;  /* 0x009896800000895d */ /* 0x008fea0003900000 */
[----:B------:R-:W3:Y:S02]  /*c9a0*/  @!P0 SYNCS.PHASECHK.TRANS64 P0, [R0+URZ+0xb0], R7 ;  /* 0x0000b007000085a7 */ /* 0x000ee400080010ff */
[----:B---3--:R-:W-:Y:S05]  /*c9b0*/  @!P0 BRA `(.L_x_138) ;  /* 0xfffffffc00f08947 */ /* 0x008fea000383ffff */
[----:B------:R-:W-:Y:S05]  /*c9c0*/  BRA `(.L_x_137) ;  /* 0xffffffc400847947 */ /* 0x000fea000383ffff */
.L_x_147:
[----:B--2---:R2:W3:Y:S02]  /*c9d0*/  SYNCS.PHASECHK.TRANS64.TRYWAIT P0, [R0+URZ+0xb0], R3 ;  /* 0x0000b003000075a7 */ /* 0x0044e400080011ff */
[----:B---3--:R-:W-:Y:S05]  /*c9e0*/  @!P0 NANOSLEEP.SYNCS 0x989680 ;  /* 0x009896800000895d */ /* 0x008fea0003900000 */
[----:B------:R-:W3:Y:S02]  /*c9f0*/  @!P0 SYNCS.PHASECHK.TRANS64 P0, [R0+URZ+0xb0], R3 ;  /* 0x0000b003000085a7 */ /* 0x000ee400080010ff */
[----:B---3--:R-:W-:Y:S05]  /*ca00*/  @!P0 BRA `(.L_x_147) ;  /* 0xfffffffc00f08947 */ /* 0x008fea000383ffff */
[----:B------:R-:W-:Y:S05]  /*ca10*/  BRA `(.L_x_146) ;  /* 0xffffffd800e87947 */ /* 0x000fea000383ffff */
        .weak           $__internal_0_$__cuda_sm10x_tcgen05_guardrail_trap_col_being_dealloced_not_returned_by_alloc
        .type           $__internal_0_$__cuda_sm10x_tcgen05_guardrail_trap_col_being_dealloced_not_returned_by_alloc,@function
        .size           $__internal_0_$__cuda_sm10x_tcgen05_guardrail_trap_col_being_dealloced_not_returned_by_alloc,($__internal_1_$__cuda_sm10x_tcgen05_guardrail_trap_phase_invalid_during_alloc - $__internal_0_$__cuda_sm10x_tcgen05_guardrail_trap_col_being_dealloced_not_returned_by_alloc)
$__internal_0_$__cuda_sm10x_tcgen05_guardrail_trap_col_being_dealloced_not_returned_by_alloc:
[----:B------:R-:W-:Y:S05]  /*ca20*/  BPT.TRAP 0x1 ;  /* 0x000000040000795c */ /* 0x000fea0000300000 */
[----:B------:R-:W-:-:S04]  /*ca30*/  HFMA2 R3, -RZ, RZ, 0, 0 ;  /* 0x00000000ff037431 */ /* 0x000fc800000001ff */
[----:B------:R-:W-:Y:S05]  /*ca40*/  RET.REL.NODEC R2 `(_ZN7cutlass13device_kernelINS_4gemm6kernel13GemmUniversalIN4cute5tupleIJiiiiEEENS1_10collective13CollectiveMmaINS1_35MainloopSm100TmaUmmaWarpSpecializedILi11ELi2ELi2ENS5_IJNS4_1CILi2EEENSA_ILi1EEESC_EEEEENS5_IJNSA_ILi256EEESF_NSA_ILi64EEEEEENS_12float_e5m2_tENS5_IJlSC_lEEESI_SJ_NS4_8TiledMMAINS4_8MMA_AtomIJNS4_10MMA_TraitsINS4_25SM100_MMA_F8F6F4_2x1SM_SSEJSI_SI_fSF_SF_NS4_17integral_constantINS4_4UMMA5MajorELSQ_0EEESR_NSO_INSP_7ScaleInELSS_0EEEST_EEEEEENS4_6LayoutINS5_IJSC_SC_SC_EEENS5_IJNSA_ILi0EEESY_SY_EEEEENS5_IJNS4_10UnderscoreES11_S11_EEEEENS4_18SM100_TMA_2SM_LOADENS4_14ComposedLayoutINS4_7SwizzleILi2ELi4ELi3EEENS4_18smem_ptr_flag_bitsILi8EEENSW_INS5_IJNSA_ILi8EEESG_EEENS5_IJSG_SC_EEEEEEEvNS4_8identityES14_S1E_vS1F_EENS_8epilogue10collective18CollectiveEpilogueINS1H_23Sm100TmaWarpSpecializedILi4ELi2ELi64ELb0ELb0EEEJNS5_IJNSA_ILi128EEESF_SG_EEENS5_IJNSW_IS1M_SC_EENSW_ISG_SC_EEEEESI_SJ_SI_SJ_NS1H_6fusion15FusionCallbacksIS1L_NS1R_17LinearCombinationISI_fSI_fLNS_15FloatRoundStyleE2EEES1N_S1Q_JEEENS4_5SM1004TMEM4LOAD26SM100_TMEM_LOAD_32dp32b64xENS4_13SM90_TMA_LOADES1E_NS4_39AutoVectorizingCopyWithAssumedAlignmentILi128EEENS4_14SM90_TMA_STOREES1E_S23_S23_EEEvvEEEEvNT_6ParamsE) ;  /* 0xffffff34026c7950 */ /* 0x000fea0003c3ffff */
        .weak           $__internal_1_$__cuda_sm10x_tcgen05_guardrail_trap_phase_invalid_during_alloc
        .type           $__internal_1_$__cuda_sm10x_tcgen05_guardrail_trap_phase_invalid_during_alloc,@function
        .size           $__internal_1_$__cuda_sm10x_tcgen05_guardrail_trap_phase_invalid_during_alloc,($__internal_2_$__cuda_sm10x_tcgen05_guardrail_trap_unallocated_columns_being_dealloced - $__internal_1_$__cuda_sm10x_tcgen05_guardrail_trap_phase_invalid_during_alloc)
$__internal_1_$__cuda_sm10x_tcgen05_guardrail_trap_phase_invalid_during_alloc:
[----:B------:R-:W-:Y:S05]  /*ca50*/  BPT.TRAP 0x1 ;  /* 0x000000040000795c */ /* 0x000fea0000300000 */
[----:B------:R-:W-:-:S04]  /*ca60*/  MOV R3, 0x0 ;  /* 0x0000000000037802 */ /* 0x000fc80000000f00 */
[----:B------:R-:W-:Y:S05]  /*ca70*/  RET.REL.NODEC R2 `(_ZN7cutlass13device_kernelINS_4gemm6kernel13GemmUniversalIN4cute5tupleIJiiiiEEENS1_10collective13CollectiveMmaINS1_35MainloopSm100TmaUmmaWarpSpecializedILi11ELi2ELi2ENS5_IJNS4_1CILi2EEENSA_ILi1EEESC_EEEEENS5_IJNSA_ILi256EEESF_NSA_ILi64EEEEEENS_12float_e5m2_tENS5_IJlSC_lEEESI_SJ_NS4_8TiledMMAINS4_8MMA_AtomIJNS4_10MMA_TraitsINS4_25SM100_MMA_F8F6F4_2x1SM_SSEJSI_SI_fSF_SF_NS4_17integral_constantINS4_4UMMA5MajorELSQ_0EEESR_NSO_INSP_7ScaleInELSS_0EEEST_EEEEEENS4_6LayoutINS5_IJSC_SC_SC_EEENS5_IJNSA_ILi0EEESY_SY_EEEEENS5_IJNS4_10UnderscoreES11_S11_EEEEENS4_18SM100_TMA_2SM_LOADENS4_14ComposedLayoutINS4_7SwizzleILi2ELi4ELi3EEENS4_18smem_ptr_flag_bitsILi8EEENSW_INS5_IJNSA_ILi8EEESG_EEENS5_IJSG_SC_EEEEEEEvNS4_8identityES14_S1E_vS1F_EENS_8epilogue10collective18CollectiveEpilogueINS1H_23Sm100TmaWarpSpecializedILi4ELi2ELi64ELb0ELb0EEEJNS5_IJNSA_ILi128EEESF_SG_EEENS5_IJNSW_IS1M_SC_EENSW_ISG_SC_EEEEESI_SJ_SI_SJ_NS1H_6fusion15FusionCallbacksIS1L_NS1R_17LinearCombinationISI_fSI_fLNS_15FloatRoundStyleE2EEES1N_S1Q_JEEENS4_5SM1004TMEM4LOAD26SM100_TMEM_LOAD_32dp32b64xENS4_13SM90_TMA_LOADES1E_NS4_39AutoVectorizingCopyWithAssumedAlignmentILi128EEENS4_14SM90_TMA_STOREES1E_S23_S23_EEEvvEEEEvNT_6ParamsE) ;  /* 0xffffff3402607950 */ /* 0x000fea0003c3ffff */
        .weak           $__internal_2_$__cuda_sm10x_tcgen05_guardrail_trap_unallocated_columns_being_dealloced
        .type           $__internal_2_$__cuda_sm10x_tcgen05_guardrail_trap_unallocated_columns_being_dealloced,@function
        .size           $__internal_2_$__cuda_sm10x_tcgen05_guardrail_trap_unallocated_columns_being_dealloced,(.L_x_210 - $__internal_2_$__cuda_sm10x_tcgen05_guardrail_trap_unallocated_columns_being_dealloced)
$__internal_2_$__cuda_sm10x_tcgen05_guardrail_trap_unallocated_columns_being_dealloced:
[----:B------:R-:W-:Y:S05]  /*ca80*/  BPT.TRAP 0x1 ;  /* 0x000000040000795c */ /* 0x000fea0000300000 */
[----:B------:R-:W-:-:S04]  /*ca90*/  HFMA2 R3, -RZ, RZ, 0, 0 ;  /* 0x00000000ff037431 */ /* 0x000fc800000001ff */
[----:B------:R-:W-:Y:S05]  /*caa0*/  RET.REL.NODEC R2 `(_ZN7cutlass13device_kernelINS_4gemm6kernel13GemmUniversalIN4cute5tupleIJiiiiEEENS1_10collective13CollectiveMmaINS1_35MainloopSm100TmaUmmaWarpSpecializedILi11ELi2ELi2ENS5_IJNS4_1CILi2EEENSA_ILi1EEESC_EEEEENS5_IJNSA_ILi256EEESF_NSA_ILi64EEEEEENS_12float_e5m2_tENS5_IJlSC_lEEESI_SJ_NS4_8TiledMMAINS4_8MMA_AtomIJNS4_10MMA_TraitsINS4_25SM100_MMA_F8F6F4_2x1SM_SSEJSI_SI_fSF_SF_NS4_17integral_constantINS4_4UMMA5MajorELSQ_0EEESR_NSO_INSP_7ScaleInELSS_0EEEST_EEEEEENS4_6LayoutINS5_IJSC_SC_SC_EEENS5_IJNSA_ILi0EEESY_SY_EEEEENS5_IJNS4_10UnderscoreES11_S11_EEEEENS4_18SM100_TMA_2SM_LOADENS4_14ComposedLayoutINS4_7SwizzleILi2ELi4ELi3EEENS4_18smem_ptr_flag_bitsILi8EEENSW_INS5_IJNSA_ILi8EEESG_EEENS5_IJSG_SC_EEEEEEEvNS4_8identityES14_S1E_vS1F_EENS_8epilogue10collective18CollectiveEpilogueINS1H_23Sm100TmaWarpSpecializedILi4ELi2ELi64ELb0ELb0EEEJNS5_IJNSA_ILi128EEESF_SG_EEENS5_IJNSW_IS1M_SC_EENSW_ISG_SC_EEEEESI_SJ_SI_SJ_NS1H_6fusion15FusionCallbacksIS1L_NS1R_17LinearCombinationISI_fSI_fLNS_15FloatRoundStyleE2EEES1N_S1Q_JEEENS4_5SM1004TMEM4LOAD26SM100_TMEM_LOAD_32dp32b64xENS4_13SM90_TMA_LOADES1E_NS4_39AutoVectorizingCopyWithAssumedAlignmentILi128EEENS4_14SM90_TMA_STOREES1E_S23_S23_EEEvvEEEEvNT_6ParamsE) ;  /* 0xffffff3402547950 */ /* 0x000fea0003c3ffff */
.L_x_209:
[----:B------:R-:W-:-:S00]  /*cab0*/  BRA `(.L_x_209) ;  /* 0xfffffffc00fc7947 */ /* 0x000fc0000383ffff */
[----:B------:R-:W-:-:S00]  /*cac0*/  NOP ;  /* 0x0000000000007918 */ /* 0x000fc00000000000 */
        /* <DEDUP_REMOVED lines=11> */
.L_x_210:


//--------------------- .nv.global.init           --------------------------
	.section	.nv.global.init,"aw",@progbits
.nv.global.init:
	.type		$str$27,@object
	.size		$str$27,($str$28 - $str$27)
$str$27:
        /*0000*/ 	.byte	0x28, 0x61, 0x64, 0x64, 0x72, 0x65, 0x73, 0x73, 0x20, 0x26, 0x20, 0x6d, 0x61, 0x73, 0x6b, 0x29
        /*0010*/ 	.byte	0x20, 0x3d, 0x3d, 0x20, 0x30, 0x00
	.type		$str$28,@object
	.size		$str$28,($str$26 - $str$28)
$str$28:
        /*0016*/ 	.byte	0x2f, 0x74, 0x6d, 0x70, 0x2f, 0x63, 0x75, 0x74, 0x6c, 0x61, 0x73, 0x73, 0x5f, 0x73, 0x77, 0x65
        /*0026*/ 	.byte	0x65, 0x70, 0x5f, 0x73, 0x72, 0x63, 0x2f, 0x69, 0x6e, 0x63, 0x6c, 0x75, 0x64, 0x65, 0x2f, 0x63
        /*0036*/ 	.byte	0x75, 0x74, 0x65, 0x2f, 0x70, 0x6f, 0x69, 0x6e, 0x74, 0x65, 0x72, 0x5f, 0x66, 0x6c, 0x61, 0x67
        /*0046*/ 	.byte	0x67, 0x65, 0x64, 0x2e, 0x68, 0x70, 0x70, 0x00
	.type		$str$26,@object
	.size		$str$26,($str$25 - $str$26)
$str$26:
        /*004e*/ 	.byte	0x2f, 0x74, 0x6d, 0x70, 0x2f, 0x63, 0x75, 0x74, 0x6c, 0x61, 0x73, 0x73, 0x5f, 0x73, 0x77, 0x65
        /*005e*/ 	.byte	0x65, 0x70, 0x5f, 0x73, 0x72, 0x63, 0x2f, 0x69, 0x6e, 0x63, 0x6c, 0x75, 0x64, 0x65, 0x2f, 0x63
        /*006e*/ 	.byte	0x75, 0x74, 0x65, 0x2f, 0x61, 0x74, 0x6f, 0x6d, 0x2f, 0x63, 0x6f, 0x70, 0x79, 0x5f, 0x74, 0x72
        /*007e*/ 	.byte	0x61, 0x69, 0x74, 0x73, 0x5f, 0x73, 0x6d, 0x31, 0x30, 0x30, 0x2e, 0x68, 0x70, 0x70, 0x00
	.type		$str$25,@object
	.size		$str$25,(__unnamed_1 - $str$25)
$str$25:
        /*008d*/ 	.byte	0x28, 0x28, 0x75, 0x69, 0x6e, 0x74, 0x33, 0x32, 0x5f, 0x74, 0x28, 0x74, 0x68, 0x72, 0x65, 0x61
        /*009d*/ 	.byte	0x64, 0x49, 0x64, 0x78, 0x2e, 0x78, 0x29, 0x20, 0x2f, 0x20, 0x33, 0x32, 0x29, 0x20, 0x25, 0x20
        /*00ad*/ 	.byte	0x34, 0x29, 0x20, 0x3d, 0x3d, 0x20, 0x28, 0x28, 0x28, 0x74, 0x6d, 0x65, 0x6d, 0x5f, 0x61, 0x64
        /*00bd*/ 	.byte	0x64, 0x72, 0x20, 0x3e, 0x3e, 0x20, 0x31, 0x36, 0x29, 0x20, 0x2f, 0x20, 0x33, 0x32, 0x29, 0x20
        /*00cd*/ 	.byte	0x25, 0x20, 0x34, 0x29, 0x00
	.type		__unnamed_1,@object
	.size		__unnamed_1,(__unnamed_2 - __unnamed_1)
__unnamed_1:
        /*00d2*/ 	.byte	0x61, 0x75, 0x74, 0x6f, 0x20, 0x63, 0x75, 0x74, 0x65, 0x3a, 0x3a, 0x61, 0x73, 0x5f, 0x70, 0x6f
        /* <DEDUP_REMOVED lines=24> */
        /*0262*/ 	.byte	0x43, 0x3c, 0x38, 0x31, 0x39, 0x32, 0x3e, 0x3e, 0x3e, 0x3e, 0x5d, 0x00
	.type		__unnamed_2,@object
	.size		__unnamed_2,(__unnamed_3 - __unnamed_2)
__unnamed_2:
        /* <DEDUP_REMOVED lines=26> */
	.type		__unnamed_3,@object
	.size		__unnamed_3,(.L_3 - __unnamed_3)
__unnamed_3:
        /* <DEDUP_REMOVED lines=42> */
        /*06aa*/ 	.byte	0x3e, 0x3e, 0x3e, 0x3e, 0x5d, 0x00
.L_3:


//--------------------- .nv.shared._ZN7cutlass13device_kernelINS_4gemm6kernel13GemmUniversalIN4cute5tupleIJiiiiEEENS1_10collective13CollectiveMmaINS1_35MainloopSm100TmaUmmaWarpSpecializedILi11ELi2ELi2ENS5_IJNS4_1CILi2EEENSA_ILi1EEESC_EEEEENS5_IJNSA_ILi256EEESF_NSA_ILi64EEEEEENS_12float_e5m2_tENS5_IJlSC_lEEESI_SJ_NS4_8TiledMMAINS4_8MMA_AtomIJNS4_10MMA_TraitsINS4_25SM100_MMA_F8F6F4_2x1SM_SSEJSI_SI_fSF_SF_NS4_17integral_constantINS4_4UMMA5MajorELSQ_0EEESR_NSO_INSP_7ScaleInELSS_0EEEST_EEEEEENS4_6LayoutINS5_IJSC_SC_SC_EEENS5_IJNSA_ILi0EEESY_SY_EEEEENS5_IJNS4_10UnderscoreES11_S11_EEEEENS4_18SM100_TMA_2SM_LOADENS4_14ComposedLayoutINS4_7SwizzleILi2ELi4ELi3EEENS4_18smem_ptr_flag_bitsILi8EEENSW_INS5_IJNSA_ILi8EEESG_EEENS5_IJSG_SC_EEEEEEEvNS4_8identityES14_S1E_vS1F_EENS_8epilogue10collective18CollectiveEpilogueINS1H_23Sm100TmaWarpSpecializedILi4ELi2ELi64ELb0ELb0EEEJNS5_IJNSA_ILi128EEESF_SG_EEENS5_IJNSW_IS1M_SC_EENSW_ISG_SC_EEEEESI_SJ_SI_SJ_NS1H_6fusion15FusionCallbacksIS1L_NS1R_17LinearCombinationISI_fSI_fLNS_15FloatRoundStyleE2EEES1N_S1Q_JEEENS4_5SM1004TMEM4LOAD26SM100_TMEM_LOAD_32dp32b64xENS4_13SM90_TMA_LOADES1E_NS4_39AutoVectorizingCopyWithAssumedAlignmentILi128EEENS4_14SM90_TMA_STOREES1E_S23_S23_EEEvvEEEEvNT_6ParamsE --------------------------
	.section	.nv.shared._ZN7cutlass13device_kernelINS_4gemm6kernel13GemmUniversalIN4cute5tupleIJiiiiEEENS1_10collective13CollectiveMmaINS1_35MainloopSm100TmaUmmaWarpSpecializedILi11ELi2ELi2ENS5_IJNS4_1CILi2EEENSA_ILi1EEESC_EEEEENS5_IJNSA_ILi256EEESF_NSA_ILi64EEEEEENS_12float_e5m2_tENS5_IJlSC_lEEESI_SJ_NS4_8TiledMMAINS4_8MMA_AtomIJNS4_10MMA_TraitsINS4_25SM100_MMA_F8F6F4_2x1SM_SSEJSI_SI_fSF_SF_NS4_17integral_constantINS4_4UMMA5MajorELSQ_0EEESR_NSO_INSP_7ScaleInELSS_0EEEST_EEEEEENS4_6LayoutINS5_IJSC_SC_SC_EEENS5_IJNSA_ILi0EEESY_SY_EEEEENS5_IJNS4_10UnderscoreES11_S11_EEEEENS4_18SM100_TMA_2SM_LOADENS4_14ComposedLayoutINS4_7SwizzleILi2ELi4ELi3EEENS4_18smem_ptr_flag_bitsILi8EEENSW_INS5_IJNSA_ILi8EEESG_EEENS5_IJSG_SC_EEEEEEEvNS4_8identityES14_S1E_vS1F_EENS_8epilogue10collective18CollectiveEpilogueINS1H_23Sm100TmaWarpSpecializedILi4ELi2ELi64ELb0ELb0EEEJNS5_IJNSA_ILi128EEESF_SG_EEENS5_IJNSW_IS1M_SC_EENSW_ISG_SC_EEEEESI_SJ_SI_SJ_NS1H_6fusion15FusionCallbacksIS1L_NS1R_17LinearCombinationISI_fSI_fLNS_15FloatRoundStyleE2EEES1N_S1Q_JEEENS4_5SM1004TMEM4LOAD26SM100_TMEM_LOAD_32dp32b64xENS4_13SM90_TMA_LOADES1E_NS4_39AutoVectorizingCopyWithAssumedAlignmentILi128EEENS4_14SM90_TMA_STOREES1E_S23_S23_EEEvvEEEEvNT_6ParamsE,"aw",@nobits
	.sectionflags	@""
	.align	16
	.zero		1024


//--------------------- .nv.shared.reserved.0     --------------------------
	.section	.nv.shared.reserved.0,"aw",@nobits
	.weak		__nv_reservedSMEM_offset_0_alias
	.size		__nv_reservedSMEM_offset_0_alias, 0, 64
	.other		__nv_reservedSMEM_offset_0_alias,@"STO_CUDA_RESERVED_SHARED STV_DEFAULT"
__nv_reservedSMEM_offset_0_alias:
	.zero		0
.nv.shared.reserved.0:
	.zero		64
	.weak		__nv_reservedSMEM_tcgen05_partition
	.type		__nv_reservedSMEM_tcgen05_partition,@object
	.size		__nv_reservedSMEM_tcgen05_partition,(.L_0 - __nv_reservedSMEM_tcgen05_partition)
__nv_reservedSMEM_tcgen05_partition:
	.zero		32
.L_0:


//--------------------- .nv.global                --------------------------
	.section	.nv.global,"aw",@nobits
.nv.global:
	.type		_ZN40_INTERNAL_44ebd700_4_k_cu_38a3cfcf_192734cute1_E,@object
	.size		_ZN40_INTERNAL_44ebd700_4_k_cu_38a3cfcf_192734cute1_E,(_ZN40_INTERNAL_44ebd700_4_k_cu_38a3cfcf_192734cuda3std3__45__cpo6cbeginE - _ZN40_INTERNAL_44ebd700_4_k_cu_38a3cfcf_192734cute1_E)
_ZN40_INTERNAL_44ebd700_4_k_cu_38a3cfcf_192734cute1_E:
	.zero		1
	.type		_ZN40_INTERNAL_44ebd700_4_k_cu_38a3cfcf_192734cuda3std3__45__cpo6cbeginE,@object
	.size		_ZN40_INTERNAL_44ebd700_4_k_cu_38a3cfcf_192734cuda3std3__45__cpo6cbeginE,(_ZN40_INTERNAL_44ebd700_4_k_cu_38a3cfcf_192734cuda3std3__48in_placeE - _ZN40_INTERNAL_44ebd700_4_k_cu_38a3cfcf_192734cuda3std3__45__cpo6cbeginE)
_ZN40_INTERNAL_44ebd700_4_k_cu_38a3cfcf_192734cuda3std3__45__cpo6cbeginE:
	.zero		1
	.type		_ZN40_INTERNAL_44ebd700_4_k_cu_38a3cfcf_192734cuda3std3__48in_placeE,@object
	.size		_ZN40_INTERNAL_44ebd700_4_k_cu_38a3cfcf_192734cuda3std3__48in_placeE,(_ZN40_INTERNAL_44ebd700_4_k_cu_38a3cfcf_192734cuda3std6ranges3__45__cpo9iter_moveE - _ZN40_INTERNAL_44ebd700_4_k_cu_38a3cfcf_192734cuda3std3__48in_placeE)
_ZN40_INTERNAL_44ebd700_4_k_cu_38a3cfcf_192734cuda3std3__48in_placeE:
	.zero		1
	.type		_ZN40_INTERNAL_44ebd700_4_k_cu_38a3cfcf_192734cuda3std6ranges3__45__cpo9iter_moveE,@object
	.size		_ZN40_INTERNAL_44ebd700_4_k_cu_38a3cfcf_192734cuda3std6ranges3__45__cpo9iter_moveE,(_ZN40_INTERNAL_44ebd700_4_k_cu_38a3cfcf_192734cuda3std3__45__cpo5beginE - _ZN40_INTERNAL_44ebd700_4_k_cu_38a3cfcf_192734cuda3std6ranges3__45__cpo9iter_moveE)
_ZN40_INTERNAL_44ebd700_4_k_cu_38a3cfcf_192734cuda3std6ranges3__45__cpo9iter_moveE:
	.zero		1
	.type		_ZN40_INTERNAL_44ebd700_4_k_cu_38a3cfcf_192734cuda3std3__45__cpo5beginE,@object
	.size		_ZN40_INTERNAL_44ebd700_4_k_cu_38a3cfcf_192734cuda3std3__45__cpo5beginE,(_ZN40_INTERNAL_44ebd700_4_k_cu_38a3cfcf_192734cuda3std3__442_GLOBAL__N__44ebd700_4_k_cu_38a3cfcf_192736ignoreE - _ZN40_INTERNAL_44ebd700_4_k_cu_38a3cfcf_192734cuda3std3__45__cpo5beginE)
_ZN40_INTERNAL_44ebd700_4_k_cu_38a3cfcf_192734cuda3std3__45__cpo5beginE:
	.zero		1
	.type		_ZN40_INTERNAL_44ebd700_4_k_cu_38a3cfcf_192734cuda3std3__442_GLOBAL__N__44ebd700_4_k_cu_38a3cfcf_192736ignoreE,@object
	.size		_ZN40_INTERNAL_44ebd700_4_k_cu_38a3cfcf_192734cuda3std3__442_GLOBAL__N__44ebd700_4_k_cu_38a3cfcf_192736ignoreE,(_ZN40_INTERNAL_44ebd700_4_k_cu_38a3cfcf_192734cute7productE - _ZN40_INTERNAL_44ebd700_4_k_cu_38a3cfcf_192734cuda3std3__442_GLOBAL__N__44ebd700_4_k_cu_38a3cfcf_192736ignoreE)
_ZN40_INTERNAL_44ebd700_4_k_cu_38a3cfcf_192734cuda3std3__442_GLOBAL__N__44ebd700_4_k_cu_38a3cfcf_192736ignoreE:
	.zero		1
	.type		_ZN40_INTERNAL_44ebd700_4_k_cu_38a3cfcf_192734cute7productE,@object
	.size		_ZN40_INTERNAL_44ebd700_4_k_cu_38a3cfcf_192734cute7productE,(_ZN40_INTERNAL_44ebd700_4_k_cu_38a3cfcf_192734cuda3std3__45__cpo3endE - _ZN40_INTERNAL_44ebd700_4_k_cu_38a3cfcf_192734cute7productE)
_ZN40_INTERNAL_44ebd700_4_k_cu_38a3cfcf_192734cute7productE:
	.zero		1
	.type		_ZN40_INTERNAL_44ebd700_4_k_cu_38a3cfcf_192734cuda3std3__45__cpo3endE,@object
	.size		_ZN40_INTERNAL_44ebd700_4_k_cu_38a3cfcf_192734cuda3std3__45__cpo3endE,(_ZN40_INTERNAL_44ebd700_4_k_cu_38a3cfcf_192734cuda3std3__419piecewise_constructE - _ZN40_INTERNAL_44ebd700_4_k_cu_38a3cfcf_192734cuda3std3__45__cpo3endE)
_ZN40_INTERNAL_44ebd700_4_k_cu_38a3cfcf_192734cuda3std3__45__cpo3endE:
	.zero		1
	.type		_ZN40_INTERNAL_44ebd700_4_k_cu_38a3cfcf_192734cuda3std3__419piecewise_constructE,@object
	.size		_ZN40_INTERNAL_44ebd700_4_k_cu_38a3cfcf_192734cuda3std3__419piecewise_constructE,(_ZN40_INTERNAL_44ebd700_4_k_cu_38a3cfcf_192734cuda3std3__45__cpo4cendE - _ZN40_INTERNAL_44ebd700_4_k_cu_38a3cfcf_192734cuda3std3__419piecewise_constructE)
_ZN40_INTERNAL_44ebd700_4_k_cu_38a3cfcf_192734cuda3std3__419piecewise_constructE:
	.zero		1
	.type		_ZN40_INTERNAL_44ebd700_4_k_cu_38a3cfcf_192734cuda3std3__45__cpo4cendE,@object
	.size		_ZN40_INTERNAL_44ebd700_4_k_cu_38a3cfcf_192734cuda3std3__45__cpo4cendE,(_ZN40_INTERNAL_44ebd700_4_k_cu_38a3cfcf_192734cuda3std6ranges3__45__cpo4swapE - _ZN40_INTERNAL_44ebd700_4_k_cu_38a3cfcf_192734cuda3std3__45__cpo4cendE)
_ZN40_INTERNAL_44ebd700_4_k_cu_38a3cfcf_192734cuda3std3__45__cpo4cendE:
	.zero		1
	.type		_ZN40_INTERNAL_44ebd700_4_k_cu_38a3cfcf_192734cuda3std6ranges3__45__cpo4swapE,@object
	.size		_ZN40_INTERNAL_44ebd700_4_k_cu_38a3cfcf_192734cuda3std6ranges3__45__cpo4swapE,(.L_11 - _ZN40_INTERNAL_44ebd700_4_k_cu_38a3cfcf_192734cuda3std6ranges3__45__cpo4swapE)
_ZN40_INTERNAL_44ebd700_4_k_cu_38a3cfcf_192734cuda3std6ranges3__45__cpo4swapE:
	.zero		1
.L_11:


//--------------------- .nv.constant0._ZN7cutlass13device_kernelINS_4gemm6kernel13GemmUniversalIN4cute5tupleIJiiiiEEENS1_10collective13CollectiveMmaINS1_35MainloopSm100TmaUmmaWarpSpecializedILi11ELi2ELi2ENS5_IJNS4_1CILi2EEENSA_ILi1EEESC_EEEEENS5_IJNSA_ILi256EEESF_NSA_ILi64EEEEEENS_12float_e5m2_tENS5_IJlSC_lEEESI_SJ_NS4_8TiledMMAINS4_8MMA_AtomIJNS4_10MMA_TraitsINS4_25SM100_MMA_F8F6F4_2x1SM_SSEJSI_SI_fSF_SF_NS4_17integral_constantINS4_4UMMA5MajorELSQ_0EEESR_NSO_INSP_7ScaleInELSS_0EEEST_EEEEEENS4_6LayoutINS5_IJSC_SC_SC_EEENS5_IJNSA_ILi0EEESY_SY_EEEEENS5_IJNS4_10UnderscoreES11_S11_EEEEENS4_18SM100_TMA_2SM_LOADENS4_14ComposedLayoutINS4_7SwizzleILi2ELi4ELi3EEENS4_18smem_ptr_flag_bitsILi8EEENSW_INS5_IJNSA_ILi8EEESG_EEENS5_IJSG_SC_EEEEEEEvNS4_8identityES14_S1E_vS1F_EENS_8epilogue10collective18CollectiveEpilogueINS1H_23Sm100TmaWarpSpecializedILi4ELi2ELi64ELb0ELb0EEEJNS5_IJNSA_ILi128EEESF_SG_EEENS5_IJNSW_IS1M_SC_EENSW_ISG_SC_EEEEESI_SJ_SI_SJ_NS1H_6fusion15FusionCallbacksIS1L_NS1R_17LinearCombinationISI_fSI_fLNS_15FloatRoundStyleE2EEES1N_S1Q_JEEENS4_5SM1004TMEM4LOAD26SM100_TMEM_LOAD_32dp32b64xENS4_13SM90_TMA_LOADES1E_NS4_39AutoVectorizingCopyWithAssumedAlignmentILi128EEENS4_14SM90_TMA_STOREES1E_S23_S23_EEEvvEEEEvNT_6ParamsE --------------------------
	.section	.nv.constant0._ZN7cutlass13device_kernelINS_4gemm6kernel13GemmUniversalIN4cute5tupleIJiiiiEEENS1_10collective13CollectiveMmaINS1_35MainloopSm100TmaUmmaWarpSpecializedILi11ELi2ELi2ENS5_IJNS4_1CILi2EEENSA_ILi1EEESC_EEEEENS5_IJNSA_ILi256EEESF_NSA_ILi64EEEEEENS_12float_e5m2_tENS5_IJlSC_lEEESI_SJ_NS4_8TiledMMAINS4_8MMA_AtomIJNS4_10MMA_TraitsINS4_25SM100_MMA_F8F6F4_2x1SM_SSEJSI_SI_fSF_SF_NS4_17integral_constantINS4_4UMMA5MajorELSQ_0EEESR_NSO_INSP_7ScaleInELSS_0EEEST_EEEEEENS4_6LayoutINS5_IJSC_SC_SC_EEENS5_IJNSA_ILi0EEESY_SY_EEEEENS5_IJNS4_10UnderscoreES11_S11_EEEEENS4_18SM100_TMA_2SM_LOADENS4_14ComposedLayoutINS4_7SwizzleILi2ELi4ELi3EEENS4_18smem_ptr_flag_bitsILi8EEENSW_INS5_IJNSA_ILi8EEESG_EEENS5_IJSG_SC_EEEEEEEvNS4_8identityES14_S1E_vS1F_EENS_8epilogue10collective18CollectiveEpilogueINS1H_23Sm100TmaWarpSpecializedILi4ELi2ELi64ELb0ELb0EEEJNS5_IJNSA_ILi128EEESF_SG_EEENS5_IJNSW_IS1M_SC_EENSW_ISG_SC_EEEEESI_SJ_SI_SJ_NS1H_6fusion15FusionCallbacksIS1L_NS1R_17LinearCombinationISI_fSI_fLNS_15FloatRoundStyleE2EEES1N_S1Q_JEEENS4_5SM1004TMEM4LOAD26SM100_TMEM_LOAD_32dp32b64xENS4_13SM90_TMA_LOADES1E_NS4_39AutoVectorizingCopyWithAssumedAlignmentILi128EEENS4_14SM90_TMA_STOREES1E_S23_S23_EEEvvEEEEvNT_6ParamsE,"a",@progbits
	.sectionflags	@""
	.align	4
.nv.constant0._ZN7cutlass13device_kernelINS_4gemm6kernel13GemmUniversalIN4cute5tupleIJiiiiEEENS1_10collective13CollectiveMmaINS1_35MainloopSm100TmaUmmaWarpSpecializedILi11ELi2ELi2ENS5_IJNS4_1CILi2EEENSA_ILi1EEESC_EEEEENS5_IJNSA_ILi256EEESF_NSA_ILi64EEEEEENS_12float_e5m2_tENS5_IJlSC_lEEESI_SJ_NS4_8TiledMMAINS4_8MMA_AtomIJNS4_10MMA_TraitsINS4_25SM100_MMA_F8F6F4_2x1SM_SSEJSI_SI_fSF_SF_NS4_17integral_constantINS4_4UMMA5MajorELSQ_0EEESR_NSO_INSP_7ScaleInELSS_0EEEST_EEEEEENS4_6LayoutINS5_IJSC_SC_SC_EEENS5_IJNSA_ILi0EEESY_SY_EEEEENS5_IJNS4_10UnderscoreES11_S11_EEEEENS4_18SM100_TMA_2SM_LOADENS4_14ComposedLayoutINS4_7SwizzleILi2ELi4ELi3EEENS4_18smem_ptr_flag_bitsILi8EEENSW_INS5_IJNSA_ILi8EEESG_EEENS5_IJSG_SC_EEEEEEEvNS4_8identityES14_S1E_vS1F_EENS_8epilogue10collective18CollectiveEpilogueINS1H_23Sm100TmaWarpSpecializedILi4ELi2ELi64ELb0ELb0EEEJNS5_IJNSA_ILi128EEESF_SG_EEENS5_IJNSW_IS1M_SC_EENSW_ISG_SC_EEEEESI_SJ_SI_SJ_NS1H_6fusion15FusionCallbacksIS1L_NS1R_17LinearCombinationISI_fSI_fLNS_15FloatRoundStyleE2EEES1N_S1Q_JEEENS4_5SM1004TMEM4LOAD26SM100_TMEM_LOAD_32dp32b64xENS4_13SM90_TMA_LOADES1E_NS4_39AutoVectorizingCopyWithAssumedAlignmentILi128EEENS4_14SM90_TMA_STOREES1E_S23_S23_EEEvvEEEEvNT_6ParamsE:
	.zero		2944


//--------------------- SYMBOLS --------------------------

	.type		.nv.reservedSmem.offset0,@object
	.size		.nv.reservedSmem.offset0,0x4
	.type		.nv.reservedSmem.cap,@object
	.size		.nv.reservedSmem.cap,0x4
	.type		__assertfail,@function
